	.target	sm_100a

	.elftype	@"ET_EXEC"


//--------------------- .note.nv.tkinfo           --------------------------
	.section	.note.nv.tkinfo,"",@"SHT_NOTE"
	.sectionflags	@"SHF_NOTE_NV_TKINFO"
	.tkinfo
        /*0018*/ 	.word	0x00000002
        /*0030*/ 	.string	""
        /*0030*/ 	.string	"ptxas"
        /*0030*/ 	.string	"Cuda compilation tools, release 13.0, V13.0.88"
        /*0030*/ 	.string	"Build cuda_13.0.r13.0/compiler.36424714_0"
        /*0030*/ 	.string	"-arch sm_100a -m 64 "



//--------------------- .note.nv.cuinfo           --------------------------
	.section	.note.nv.cuinfo,"",@"SHT_NOTE"
	.sectionflags	@"SHF_NOTE_NV_CUINFO"
        /*0018*/ 	.short	0x0002
        /*001a*/ 	.short	0x0064
        /*001c*/ 	.short	0x0082
	.zero		2


//--------------------- .nv.info                  --------------------------
	.section	.nv.info,"",@"SHT_CUDA_INFO"
	.align	4


	//----- nvinfo : EIATTR_REGCOUNT
	.align		4
        /*0000*/ 	.byte	0x04, 0x2f
        /*0002*/ 	.short	(.L_12 - .L_11)
	.align		4
.L_11:
        /*0004*/ 	.word	index@(_ZN7cutlass13device_kernelIN5flash11enable_sm90INS1_16FlashAttnFwdSm90INS1_25CollectiveMainloopFwdSm90ILi2EN4cute5tupleIJNS5_1CILi1EEES8_S8_EEENS6_IJNS7_ILi128EEESA_NS7_ILi192EEEEEELi128ENS_10bfloat16_tEfNS_4arch4Sm90ELb1ELb0ELb1ELb1ELb0ELb1ELb0ELb1ELb1ELb0ELb0ELb0EEENS1_21CollectiveEpilogueFwdINS6_IJSA_SA_SA_EEES9_SD_SF_Li256ELb1ELb0ELb0ELb0EEENS1_36VarlenDynamicPersistentTileSchedulerILi128ELi128ELi256ELi32ELb0ELb0ELb1ELb1ELb1ELb1EEEEEEEEEvNT_6ParamsE)
        /*0008*/ 	.word	0x00000004


	//----- nvinfo : EIATTR_FRAME_SIZE
	.align		4
.L_12:
        /*000c*/ 	.byte	0x04, 0x11
        /*000e*/ 	.short	(.L_14 - .L_13)
	.align		4
.L_13:
        /*0010*/ 	.word	index@(_ZN7cutlass13device_kernelIN5flash11enable_sm90INS1_16FlashAttnFwdSm90INS1_25CollectiveMainloopFwdSm90ILi2EN4cute5tupleIJNS5_1CILi1EEES8_S8_EEENS6_IJNS7_ILi128EEESA_NS7_ILi192EEEEEELi128ENS_10bfloat16_tEfNS_4arch4Sm90ELb1ELb0ELb1ELb1ELb0ELb1ELb0ELb1ELb1ELb0ELb0ELb0EEENS1_21CollectiveEpilogueFwdINS6_IJSA_SA_SA_EEES9_SD_SF_Li256ELb1ELb0ELb0ELb0EEENS1_36VarlenDynamicPersistentTileSchedulerILi128ELi128ELi256ELi32ELb0ELb0ELb1ELb1ELb1ELb1EEEEEEEEEvNT_6ParamsE)
        /*0014*/ 	.word	0x00000000


	//----- nvinfo : EIATTR_REGCOUNT
	.align		4
.L_14:
        /*0018*/ 	.byte	0x04, 0x2f
        /*001a*/ 	.short	(.L_16 - .L_15)
	.align		4
.L_15:
        /*001c*/ 	.word	index@(_ZN7cutlass13device_kernelIN5flash11enable_sm90INS1_16FlashAttnFwdSm90INS1_25CollectiveMainloopFwdSm90ILi2EN4cute5tupleIJNS5_1CILi1EEES8_S8_EEENS6_IJNS7_ILi128EEESA_NS7_ILi192EEEEEELi128ENS_10bfloat16_tEfNS_4arch4Sm90ELb1ELb0ELb1ELb1ELb0ELb0ELb0ELb1ELb1ELb0ELb0ELb0EEENS1_21CollectiveEpilogueFwdINS6_IJSA_SA_SA_EEES9_SD_SF_Li256ELb1ELb0ELb0ELb0EEENS1_36VarlenDynamicPersistentTileSchedulerILi128ELi128ELi256ELi32ELb0ELb0ELb1ELb1ELb1ELb1EEEEEEEEEvNT_6ParamsE)
        /*0020*/ 	.word	0x00000004


	//----- nvinfo : EIATTR_FRAME_SIZE
	.align		4
.L_16:
        /*0024*/ 	.byte	0x04, 0x11
        /*0026*/ 	.short	(.L_18 - .L_17)
	.align		4
.L_17:
        /*0028*/ 	.word	index@(_ZN7cutlass13device_kernelIN5flash11enable_sm90INS1_16FlashAttnFwdSm90INS1_25CollectiveMainloopFwdSm90ILi2EN4cute5tupleIJNS5_1CILi1EEES8_S8_EEENS6_IJNS7_ILi128EEESA_NS7_ILi192EEEEEELi128ENS_10bfloat16_tEfNS_4arch4Sm90ELb1ELb0ELb1ELb1ELb0ELb0ELb0ELb1ELb1ELb0ELb0ELb0EEENS1_21CollectiveEpilogueFwdINS6_IJSA_SA_SA_EEES9_SD_SF_Li256ELb1ELb0ELb0ELb0EEENS1_36VarlenDynamicPersistentTileSchedulerILi128ELi128ELi256ELi32ELb0ELb0ELb1ELb1ELb1ELb1EEEEEEEEEvNT_6ParamsE)
        /*002c*/ 	.word	0x00000000


	//----- nvinfo : EIATTR_REGCOUNT
	.align		4
.L_18:
        /*0030*/ 	.byte	0x04, 0x2f
        /*0032*/ 	.short	(.L_20 - .L_19)
	.align		4
.L_19:
        /*0034*/ 	.word	index@(_ZN7cutlass13device_kernelIN5flash11enable_sm90INS1_16FlashAttnFwdSm90INS1_25CollectiveMainloopFwdSm90ILi2EN4cute5tupleIJNS5_1CILi1EEES8_S8_EEENS6_IJNS7_ILi128EEESA_NS7_ILi192EEEEEELi128ENS_10bfloat16_tEfNS_4arch4Sm90ELb1ELb0ELb1ELb0ELb0ELb0ELb0ELb1ELb1ELb0ELb0ELb0EEENS1_21CollectiveEpilogueFwdINS6_IJSA_SA_SA_EEES9_SD_SF_Li256ELb0ELb0ELb0ELb0EEENS1_30DynamicPersistentTileSchedulerILi256ELi32ELb0ELb0ELb1EEEEEEEEEvNT_6ParamsE)
        /*0038*/ 	.word	0x00000004


	//----- nvinfo : EIATTR_FRAME_SIZE
	.align		4
.L_20:
        /*003c*/ 	.byte	0x04, 0x11
        /*003e*/ 	.short	(.L_22 - .L_21)
	.align		4
.L_21:
        /*0040*/ 	.word	index@(_ZN7cutlass13device_kernelIN5flash11enable_sm90INS1_16FlashAttnFwdSm90INS1_25CollectiveMainloopFwdSm90ILi2EN4cute5tupleIJNS5_1CILi1EEES8_S8_EEENS6_IJNS7_ILi128EEESA_NS7_ILi192EEEEEELi128ENS_10bfloat16_tEfNS_4arch4Sm90ELb1ELb0ELb1ELb0ELb0ELb0ELb0ELb1ELb1ELb0ELb0ELb0EEENS1_21CollectiveEpilogueFwdINS6_IJSA_SA_SA_EEES9_SD_SF_Li256ELb0ELb0ELb0ELb0EEENS1_30DynamicPersistentTileSchedulerILi256ELi32ELb0ELb0ELb1EEEEEEEEEvNT_6ParamsE)
        /*0044*/ 	.word	0x00000000


	//----- nvinfo : EIATTR_REGCOUNT
	.align		4
.L_22:
        /*0048*/ 	.byte	0x04, 0x2f
        /*004a*/ 	.short	(.L_24 - .L_23)
	.align		4
.L_23:
        /*004c*/ 	.word	index@(_ZN7cutlass13device_kernelIN5flash11enable_sm90INS1_16FlashAttnFwdSm90INS1_25CollectiveMainloopFwdSm90ILi2EN4cute5tupleIJNS5_1CILi1EEES8_S8_EEENS6_IJNS7_ILi128EEENS7_ILi96EEENS7_ILi192EEEEEELi128ENS_10bfloat16_tEfNS_4arch4Sm90ELb0ELb1ELb1ELb1ELb0ELb1ELb0ELb1ELb1ELb0ELb0ELb0EEENS1_21CollectiveEpilogueFwdINS6_IJSA_SA_SB_EEES9_SE_SG_Li256ELb1ELb0ELb0ELb0EEENS1_36VarlenDynamicPersistentTileSchedulerILi128ELi96ELi256ELi32ELb0ELb0ELb1ELb1ELb0ELb1EEEEEEEEEvNT_6ParamsE)
        /*0050*/ 	.word	0x00000004


	//----- nvinfo : EIATTR_FRAME_SIZE
	.align		4
.L_24:
        /*0054*/ 	.byte	0x04, 0x11
        /*0056*/ 	.short	(.L_26 - .L_25)
	.align		4
.L_25:
        /*0058*/ 	.word	index@(_ZN7cutlass13device_kernelIN5flash11enable_sm90INS1_16FlashAttnFwdSm90INS1_25CollectiveMainloopFwdSm90ILi2EN4cute5tupleIJNS5_1CILi1EEES8_S8_EEENS6_IJNS7_ILi128EEENS7_ILi96EEENS7_ILi192EEEEEELi128ENS_10bfloat16_tEfNS_4arch4Sm90ELb0ELb1ELb1ELb1ELb0ELb1ELb0ELb1ELb1ELb0ELb0ELb0EEENS1_21CollectiveEpilogueFwdINS6_IJSA_SA_SB_EEES9_SE_SG_Li256ELb1ELb0ELb0ELb0EEENS1_36VarlenDynamicPersistentTileSchedulerILi128ELi96ELi256ELi32ELb0ELb0ELb1ELb1ELb0ELb1EEEEEEEEEvNT_6ParamsE)
        /*005c*/ 	.word	0x00000000


	//----- nvinfo : EIATTR_REGCOUNT
	.align		4
.L_26:
        /*0060*/ 	.byte	0x04, 0x2f
        /*0062*/ 	.short	(.L_28 - .L_27)
	.align		4
.L_27:
        /*0064*/ 	.word	index@(_ZN7cutlass13device_kernelIN5flash11enable_sm90INS1_16FlashAttnFwdSm90INS1_25CollectiveMainloopFwdSm90ILi2EN4cute5tupleIJNS5_1CILi1EEES8_S8_EEENS6_IJNS7_ILi128EEENS7_ILi96EEENS7_ILi192EEEEEELi128ENS_10bfloat16_tEfNS_4arch4Sm90ELb0ELb1ELb1ELb1ELb0ELb0ELb0ELb1ELb1ELb0ELb0ELb0EEENS1_21CollectiveEpilogueFwdINS6_IJSA_SA_SB_EEES9_SE_SG_Li256ELb1ELb0ELb0ELb0EEENS1_36VarlenDynamicPersistentTileSchedulerILi128ELi96ELi256ELi32ELb0ELb0ELb1ELb1ELb0ELb1EEEEEEEEEvNT_6ParamsE)
        /*0068*/ 	.word	0x00000004


	//----- nvinfo : EIATTR_FRAME_SIZE
	.align		4
.L_28:
        /*006c*/ 	.byte	0x04, 0x11
        /*006e*/ 	.short	(.L_30 - .L_29)
	.align		4
.L_29:
        /*0070*/ 	.word	index@(_ZN7cutlass13device_kernelIN5flash11enable_sm90INS1_16FlashAttnFwdSm90INS1_25CollectiveMainloopFwdSm90ILi2EN4cute5tupleIJNS5_1CILi1EEES8_S8_EEENS6_IJNS7_ILi128EEENS7_ILi96EEENS7_ILi192EEEEEELi128ENS_10bfloat16_tEfNS_4arch4Sm90ELb0ELb1ELb1ELb1ELb0ELb0ELb0ELb1ELb1ELb0ELb0ELb0EEENS1_21CollectiveEpilogueFwdINS6_IJSA_SA_SB_EEES9_SE_SG_Li256ELb1ELb0ELb0ELb0EEENS1_36VarlenDynamicPersistentTileSchedulerILi128ELi96ELi256ELi32ELb0ELb0ELb1ELb1ELb0ELb1EEEEEEEEEvNT_6ParamsE)
        /*0074*/ 	.word	0x00000000


	//----- nvinfo : EIATTR_REGCOUNT
	.align		4
.L_30:
        /*0078*/ 	.byte	0x04, 0x2f
        /*007a*/ 	.short	(.L_32 - .L_31)
	.align		4
.L_31:
        /*007c*/ 	.word	index@(_ZN7cutlass13device_kernelIN5flash11enable_sm90INS1_16FlashAttnFwdSm90INS1_25CollectiveMainloopFwdSm90ILi2EN4cute5tupleIJNS5_1CILi1EEES8_S8_EEENS6_IJNS7_ILi128EEENS7_ILi96EEENS7_ILi192EEEEEELi128ENS_10bfloat16_tEfNS_4arch4Sm90ELb0ELb1ELb1ELb0ELb0ELb0ELb0ELb1ELb1ELb0ELb0ELb0EEENS1_21CollectiveEpilogueFwdINS6_IJSA_SA_SB_EEES9_SE_SG_Li256ELb0ELb0ELb0ELb0EEENS1_30DynamicPersistentTileSchedulerILi256ELi32ELb0ELb0ELb1EEEEEEEEEvNT_6ParamsE)
        /*0080*/ 	.word	0x00000004


	//----- nvinfo : EIATTR_FRAME_SIZE
	.align		4
.L_32:
        /*0084*/ 	.byte	0x04, 0x11
        /*0086*/ 	.short	(.L_34 - .L_33)
	.align		4
.L_33:
        /*0088*/ 	.word	index@(_ZN7cutlass13device_kernelIN5flash11enable_sm90INS1_16FlashAttnFwdSm90INS1_25CollectiveMainloopFwdSm90ILi2EN4cute5tupleIJNS5_1CILi1EEES8_S8_EEENS6_IJNS7_ILi128EEENS7_ILi96EEENS7_ILi192EEEEEELi128ENS_10bfloat16_tEfNS_4arch4Sm90ELb0ELb1ELb1ELb0ELb0ELb0ELb0ELb1ELb1ELb0ELb0ELb0EEENS1_21CollectiveEpilogueFwdINS6_IJSA_SA_SB_EEES9_SE_SG_Li256ELb0ELb0ELb0ELb0EEENS1_30DynamicPersistentTileSchedulerILi256ELi32ELb0ELb0ELb1EEEEEEEEEvNT_6ParamsE)
        /*008c*/ 	.word	0x00000000


	//----- nvinfo : EIATTR_REGCOUNT
	.align		4
.L_34:
        /*0090*/ 	.byte	0x04, 0x2f
        /*0092*/ 	.short	(.L_36 - .L_35)
	.align		4
.L_35:
        /*0094*/ 	.word	index@(_ZN7cutlass13device_kernelIN5flash11enable_sm90INS1_16FlashAttnFwdSm90INS1_25CollectiveMainloopFwdSm90ILi2EN4cute5tupleIJNS5_1CILi1EEES8_S8_EEENS6_IJNS7_ILi128EEESA_NS7_ILi192EEEEEELi128ENS_10bfloat16_tEfNS_4arch4Sm90ELb0ELb0ELb1ELb1ELb0ELb1ELb0ELb1ELb1ELb0ELb0ELb0EEENS1_21CollectiveEpilogueFwdINS6_IJSA_SA_SA_EEES9_SD_SF_Li256ELb1ELb0ELb0ELb0EEENS1_36VarlenDynamicPersistentTileSchedulerILi128ELi128ELi256ELi32ELb0ELb0ELb1ELb0ELb1ELb1EEEEEEEEEvNT_6ParamsE)
        /*0098*/ 	.word	0x00000004


	//----- nvinfo : EIATTR_FRAME_SIZE
	.align		4
.L_36:
        /*009c*/ 	.byte	0x04, 0x11
        /*009e*/ 	.short	(.L_38 - .L_37)
	.align		4
.L_37:
        /*00a0*/ 	.word	index@(_ZN7cutlass13device_kernelIN5flash11enable_sm90INS1_16FlashAttnFwdSm90INS1_25CollectiveMainloopFwdSm90ILi2EN4cute5tupleIJNS5_1CILi1EEES8_S8_EEENS6_IJNS7_ILi128EEESA_NS7_ILi192EEEEEELi128ENS_10bfloat16_tEfNS_4arch4Sm90ELb0ELb0ELb1ELb1ELb0ELb1ELb0ELb1ELb1ELb0ELb0ELb0EEENS1_21CollectiveEpilogueFwdINS6_IJSA_SA_SA_EEES9_SD_SF_Li256ELb1ELb0ELb0ELb0EEENS1_36VarlenDynamicPersistentTileSchedulerILi128ELi128ELi256ELi32ELb0ELb0ELb1ELb0ELb1ELb1EEEEEEEEEvNT_6ParamsE)
        /*00a4*/ 	.word	0x00000000


	//----- nvinfo : EIATTR_REGCOUNT
	.align		4
.L_38:
        /*00a8*/ 	.byte	0x04, 0x2f
        /*00aa*/ 	.short	(.L_40 - .L_39)
	.align		4
.L_39:
        /*00ac*/ 	.word	index@(_ZN7cutlass13device_kernelIN5flash11enable_sm90INS1_16FlashAttnFwdSm90INS1_25CollectiveMainloopFwdSm90ILi2EN4cute5tupleIJNS5_1CILi1EEES8_S8_EEENS6_IJNS7_ILi128EEESA_NS7_ILi192EEEEEELi128ENS_10bfloat16_tEfNS_4arch4Sm90ELb0ELb0ELb1ELb1ELb0ELb0ELb0ELb1ELb1ELb0ELb0ELb0EEENS1_21CollectiveEpilogueFwdINS6_IJSA_SA_SA_EEES9_SD_SF_Li256ELb1ELb0ELb0ELb0EEENS1_36VarlenDynamicPersistentTileSchedulerILi128ELi128ELi256ELi32ELb0ELb0ELb1ELb0ELb1ELb1EEEEEEEEEvNT_6ParamsE)
        /*00b0*/ 	.word	0x00000004


	//----- nvinfo : EIATTR_FRAME_SIZE
	.align		4
.L_40:
        /*00b4*/ 	.byte	0x04, 0x11
        /*00b6*/ 	.short	(.L_42 - .L_41)
	.align		4
.L_41:
        /*00b8*/ 	.word	index@(_ZN7cutlass13device_kernelIN5flash11enable_sm90INS1_16FlashAttnFwdSm90INS1_25CollectiveMainloopFwdSm90ILi2EN4cute5tupleIJNS5_1CILi1EEES8_S8_EEENS6_IJNS7_ILi128EEESA_NS7_ILi192EEEEEELi128ENS_10bfloat16_tEfNS_4arch4Sm90ELb0ELb0ELb1ELb1ELb0ELb0ELb0ELb1ELb1ELb0ELb0ELb0EEENS1_21CollectiveEpilogueFwdINS6_IJSA_SA_SA_EEES9_SD_SF_Li256ELb1ELb0ELb0ELb0EEENS1_36VarlenDynamicPersistentTileSchedulerILi128ELi128ELi256ELi32ELb0ELb0ELb1ELb0ELb1ELb1EEEEEEEEEvNT_6ParamsE)
        /*00bc*/ 	.word	0x00000000


	//----- nvinfo : EIATTR_REGCOUNT
	.align		4
.L_42:
        /*00c0*/ 	.byte	0x04, 0x2f
        /*00c2*/ 	.short	(.L_44 - .L_43)
	.align		4
.L_43:
        /*00c4*/ 	.word	index@(_ZN7cutlass13device_kernelIN5flash11enable_sm90INS1_16FlashAttnFwdSm90INS1_25CollectiveMainloopFwdSm90ILi2EN4cute5tupleIJNS5_1CILi2EEENS7_ILi1EEES9_EEENS6_IJNS7_ILi128EEESB_NS7_ILi192EEEEEELi128ENS_10bfloat16_tEfNS_4arch4Sm90ELb0ELb0ELb1ELb0ELb0ELb0ELb0ELb1ELb1ELb0ELb0ELb0EEENS1_21CollectiveEpilogueFwdINS6_IJSB_SB_SB_EEESA_SE_SG_Li256ELb0ELb0ELb0ELb0EEENS1_29StaticPersistentTileSchedulerILb0EEEEEEEEEvNT_6ParamsE)
        /*00c8*/ 	.word	0x00000004


	//----- nvinfo : EIATTR_FRAME_SIZE
	.align		4
.L_44:
        /*00cc*/ 	.byte	0x04, 0x11
        /*00ce*/ 	.short	(.L_46 - .L_45)
	.align		4
.L_45:
        /*00d0*/ 	.word	index@(_ZN7cutlass13device_kernelIN5flash11enable_sm90INS1_16FlashAttnFwdSm90INS1_25CollectiveMainloopFwdSm90ILi2EN4cute5tupleIJNS5_1CILi2EEENS7_ILi1EEES9_EEENS6_IJNS7_ILi128EEESB_NS7_ILi192EEEEEELi128ENS_10bfloat16_tEfNS_4arch4Sm90ELb0ELb0ELb1ELb0ELb0ELb0ELb0ELb1ELb1ELb0ELb0ELb0EEENS1_21CollectiveEpilogueFwdINS6_IJSB_SB_SB_EEESA_SE_SG_Li256ELb0ELb0ELb0ELb0EEENS1_29StaticPersistentTileSchedulerILb0EEEEEEEEEvNT_6ParamsE)
        /*00d4*/ 	.word	0x00000000


	//----- nvinfo : EIATTR_REGCOUNT
	.align		4
.L_46:
        /*00d8*/ 	.byte	0x04, 0x2f
        /*00da*/ 	.short	(.L_48 - .L_47)
	.align		4
.L_47:
        /*00dc*/ 	.word	index@(_ZN7cutlass13device_kernelIN5flash11enable_sm90INS1_16FlashAttnFwdSm90INS1_25CollectiveMainloopFwdSm90ILi2EN4cute5tupleIJNS5_1CILi1EEES8_S8_EEENS6_IJNS7_ILi128EEESA_NS7_ILi192EEEEEELi128ENS_10bfloat16_tEfNS_4arch4Sm90ELb0ELb0ELb1ELb0ELb0ELb0ELb0ELb1ELb1ELb0ELb0ELb0EEENS1_21CollectiveEpilogueFwdINS6_IJSA_SA_SA_EEES9_SD_SF_Li256ELb0ELb0ELb0ELb0EEENS1_29StaticPersistentTileSchedulerILb0EEEEEEEEEvNT_6ParamsE)
        /*00e0*/ 	.word	0x00000004


	//----- nvinfo : EIATTR_FRAME_SIZE
	.align		4
.L_48:
        /*00e4*/ 	.byte	0x04, 0x11
        /*00e6*/ 	.short	(.L_50 - .L_49)
	.align		4
.L_49:
        /*00e8*/ 	.word	index@(_ZN7cutlass13device_kernelIN5flash11enable_sm90INS1_16FlashAttnFwdSm90INS1_25CollectiveMainloopFwdSm90ILi2EN4cute5tupleIJNS5_1CILi1EEES8_S8_EEENS6_IJNS7_ILi128EEESA_NS7_ILi192EEEEEELi128ENS_10bfloat16_tEfNS_4arch4Sm90ELb0ELb0ELb1ELb0ELb0ELb0ELb0ELb1ELb1ELb0ELb0ELb0EEENS1_21CollectiveEpilogueFwdINS6_IJSA_SA_SA_EEES9_SD_SF_Li256ELb0ELb0ELb0ELb0EEENS1_29StaticPersistentTileSchedulerILb0EEEEEEEEEvNT_6ParamsE)
        /*00ec*/ 	.word	0x00000000


	//----- nvinfo : EIATTR_MIN_STACK_SIZE
	.align		4
.L_50:
        /*00f0*/ 	.byte	0x04, 0x12
        /*00f2*/ 	.short	(.L_52 - .L_51)
	.align		4
.L_51:
        /*00f4*/ 	.word	index@(_ZN7cutlass13device_kernelIN5flash11enable_sm90INS1_16FlashAttnFwdSm90INS1_25CollectiveMainloopFwdSm90ILi2EN4cute5tupleIJNS5_1CILi1EEES8_S8_EEENS6_IJNS7_ILi128EEESA_NS7_ILi192EEEEEELi128ENS_10bfloat16_tEfNS_4arch4Sm90ELb0ELb0ELb1ELb0ELb0ELb0ELb0ELb1ELb1ELb0ELb0ELb0EEENS1_21CollectiveEpilogueFwdINS6_IJSA_SA_SA_EEES9_SD_SF_Li256ELb0ELb0ELb0ELb0EEENS1_29StaticPersistentTileSchedulerILb0EEEEEEEEEvNT_6ParamsE)
        /*00f8*/ 	.word	0x00000000


	//----- nvinfo : EIATTR_MIN_STACK_SIZE
	.align		4
.L_52:
        /*00fc*/ 	.byte	0x04, 0x12
        /*00fe*/ 	.short	(.L_54 - .L_53)
	.align		4
.L_53:
        /*0100*/ 	.word	index@(_ZN7cutlass13device_kernelIN5flash11enable_sm90INS1_16FlashAttnFwdSm90INS1_25CollectiveMainloopFwdSm90ILi2EN4cute5tupleIJNS5_1CILi2EEENS7_ILi1EEES9_EEENS6_IJNS7_ILi128EEESB_NS7_ILi192EEEEEELi128ENS_10bfloat16_tEfNS_4arch4Sm90ELb0ELb0ELb1ELb0ELb0ELb0ELb0ELb1ELb1ELb0ELb0ELb0EEENS1_21CollectiveEpilogueFwdINS6_IJSB_SB_SB_EEESA_SE_SG_Li256ELb0ELb0ELb0ELb0EEENS1_29StaticPersistentTileSchedulerILb0EEEEEEEEEvNT_6ParamsE)
        /*0104*/ 	.word	0x00000000


	//----- nvinfo : EIATTR_MIN_STACK_SIZE
	.align		4
.L_54:
        /*0108*/ 	.byte	0x04, 0x12
        /*010a*/ 	.short	(.L_56 - .L_55)
	.align		4
.L_55:
        /*010c*/ 	.word	index@(_ZN7cutlass13device_kernelIN5flash11enable_sm90INS1_16FlashAttnFwdSm90INS1_25CollectiveMainloopFwdSm90ILi2EN4cute5tupleIJNS5_1CILi1EEES8_S8_EEENS6_IJNS7_ILi128EEESA_NS7_ILi192EEEEEELi128ENS_10bfloat16_tEfNS_4arch4Sm90ELb0ELb0ELb1ELb1ELb0ELb0ELb0ELb1ELb1ELb0ELb0ELb0EEENS1_21CollectiveEpilogueFwdINS6_IJSA_SA_SA_EEES9_SD_SF_Li256ELb1ELb0ELb0ELb0EEENS1_36VarlenDynamicPersistentTileSchedulerILi128ELi128ELi256ELi32ELb0ELb0ELb1ELb0ELb1ELb1EEEEEEEEEvNT_6ParamsE)
        /*0110*/ 	.word	0x00000000


	//----- nvinfo : EIATTR_MIN_STACK_SIZE
	.align		4
.L_56:
        /*0114*/ 	.byte	0x04, 0x12
        /*0116*/ 	.short	(.L_58 - .L_57)
	.align		4
.L_57:
        /*0118*/ 	.word	index@(_ZN7cutlass13device_kernelIN5flash11enable_sm90INS1_16FlashAttnFwdSm90INS1_25CollectiveMainloopFwdSm90ILi2EN4cute5tupleIJNS5_1CILi1EEES8_S8_EEENS6_IJNS7_ILi128EEESA_NS7_ILi192EEEEEELi128ENS_10bfloat16_tEfNS_4arch4Sm90ELb0ELb0ELb1ELb1ELb0ELb1ELb0ELb1ELb1ELb0ELb0ELb0EEENS1_21CollectiveEpilogueFwdINS6_IJSA_SA_SA_EEES9_SD_SF_Li256ELb1ELb0ELb0ELb0EEENS1_36VarlenDynamicPersistentTileSchedulerILi128ELi128ELi256ELi32ELb0ELb0ELb1ELb0ELb1ELb1EEEEEEEEEvNT_6ParamsE)
        /*011c*/ 	.word	0x00000000


	//----- nvinfo : EIATTR_MIN_STACK_SIZE
	.align		4
.L_58:
        /*0120*/ 	.byte	0x04, 0x12
        /*0122*/ 	.short	(.L_60 - .L_59)
	.align		4
.L_59:
        /*0124*/ 	.word	index@(_ZN7cutlass13device_kernelIN5flash11enable_sm90INS1_16FlashAttnFwdSm90INS1_25CollectiveMainloopFwdSm90ILi2EN4cute5tupleIJNS5_1CILi1EEES8_S8_EEENS6_IJNS7_ILi128EEENS7_ILi96EEENS7_ILi192EEEEEELi128ENS_10bfloat16_tEfNS_4arch4Sm90ELb0ELb1ELb1ELb0ELb0ELb0ELb0ELb1ELb1ELb0ELb0ELb0EEENS1_21CollectiveEpilogueFwdINS6_IJSA_SA_SB_EEES9_SE_SG_Li256ELb0ELb0ELb0ELb0EEENS1_30DynamicPersistentTileSchedulerILi256ELi32ELb0ELb0ELb1EEEEEEEEEvNT_6ParamsE)
        /*0128*/ 	.word	0x00000000


	//----- nvinfo : EIATTR_MIN_STACK_SIZE
	.align		4
.L_60:
        /*012c*/ 	.byte	0x04, 0x12
        /*012e*/ 	.short	(.L_62 - .L_61)
	.align		4
.L_61:
        /*0130*/ 	.word	index@(_ZN7cutlass13device_kernelIN5flash11enable_sm90INS1_16FlashAttnFwdSm90INS1_25CollectiveMainloopFwdSm90ILi2EN4cute5tupleIJNS5_1CILi1EEES8_S8_EEENS6_IJNS7_ILi128EEENS7_ILi96EEENS7_ILi192EEEEEELi128ENS_10bfloat16_tEfNS_4arch4Sm90ELb0ELb1ELb1ELb1ELb0ELb0ELb0ELb1ELb1ELb0ELb0ELb0EEENS1_21CollectiveEpilogueFwdINS6_IJSA_SA_SB_EEES9_SE_SG_Li256ELb1ELb0ELb0ELb0EEENS1_36VarlenDynamicPersistentTileSchedulerILi128ELi96ELi256ELi32ELb0ELb0ELb1ELb1ELb0ELb1EEEEEEEEEvNT_6ParamsE)
        /*0134*/ 	.word	0x00000000


	//----- nvinfo : EIATTR_MIN_STACK_SIZE
	.align		4
.L_62:
        /*0138*/ 	.byte	0x04, 0x12
        /*013a*/ 	.short	(.L_64 - .L_63)
	.align		4
.L_63:
        /*013c*/ 	.word	index@(_ZN7cutlass13device_kernelIN5flash11enable_sm90INS1_16FlashAttnFwdSm90INS1_25CollectiveMainloopFwdSm90ILi2EN4cute5tupleIJNS5_1CILi1EEES8_S8_EEENS6_IJNS7_ILi128EEENS7_ILi96EEENS7_ILi192EEEEEELi128ENS_10bfloat16_tEfNS_4arch4Sm90ELb0ELb1ELb1ELb1ELb0ELb1ELb0ELb1ELb1ELb0ELb0ELb0EEENS1_21CollectiveEpilogueFwdINS6_IJSA_SA_SB_EEES9_SE_SG_Li256ELb1ELb0ELb0ELb0EEENS1_36VarlenDynamicPersistentTileSchedulerILi128ELi96ELi256ELi32ELb0ELb0ELb1ELb1ELb0ELb1EEEEEEEEEvNT_6ParamsE)
        /*0140*/ 	.word	0x00000000


	//----- nvinfo : EIATTR_MIN_STACK_SIZE
	.align		4
.L_64:
        /*0144*/ 	.byte	0x04, 0x12
        /*0146*/ 	.short	(.L_66 - .L_65)
	.align		4
.L_65:
        /*0148*/ 	.word	index@(_ZN7cutlass13device_kernelIN5flash11enable_sm90INS1_16FlashAttnFwdSm90INS1_25CollectiveMainloopFwdSm90ILi2EN4cute5tupleIJNS5_1CILi1EEES8_S8_EEENS6_IJNS7_ILi128EEESA_NS7_ILi192EEEEEELi128ENS_10bfloat16_tEfNS_4arch4Sm90ELb1ELb0ELb1ELb0ELb0ELb0ELb0ELb1ELb1ELb0ELb0ELb0EEENS1_21CollectiveEpilogueFwdINS6_IJSA_SA_SA_EEES9_SD_SF_Li256ELb0ELb0ELb0ELb0EEENS1_30DynamicPersistentTileSchedulerILi256ELi32ELb0ELb0ELb1EEEEEEEEEvNT_6ParamsE)
        /*014c*/ 	.word	0x00000000


	//----- nvinfo : EIATTR_MIN_STACK_SIZE
	.align		4
.L_66:
        /*0150*/ 	.byte	0x04, 0x12
        /*0152*/ 	.short	(.L_68 - .L_67)
	.align		4
.L_67:
        /*0154*/ 	.word	index@(_ZN7cutlass13device_kernelIN5flash11enable_sm90INS1_16FlashAttnFwdSm90INS1_25CollectiveMainloopFwdSm90ILi2EN4cute5tupleIJNS5_1CILi1EEES8_S8_EEENS6_IJNS7_ILi128EEESA_NS7_ILi192EEEEEELi128ENS_10bfloat16_tEfNS_4arch4Sm90ELb1ELb0ELb1ELb1ELb0ELb0ELb0ELb1ELb1ELb0ELb0ELb0EEENS1_21CollectiveEpilogueFwdINS6_IJSA_SA_SA_EEES9_SD_SF_Li256ELb1ELb0ELb0ELb0EEENS1_36VarlenDynamicPersistentTileSchedulerILi128ELi128ELi256ELi32ELb0ELb0ELb1ELb1ELb1ELb1EEEEEEEEEvNT_6ParamsE)
        /*0158*/ 	.word	0x00000000


	//----- nvinfo : EIATTR_MIN_STACK_SIZE
	.align		4
.L_68:
        /*015c*/ 	.byte	0x04, 0x12
        /*015e*/ 	.short	(.L_70 - .L_69)
	.align		4
.L_69:
        /*0160*/ 	.word	index@(_ZN7cutlass13device_kernelIN5flash11enable_sm90INS1_16FlashAttnFwdSm90INS1_25CollectiveMainloopFwdSm90ILi2EN4cute5tupleIJNS5_1CILi1EEES8_S8_EEENS6_IJNS7_ILi128EEESA_NS7_ILi192EEEEEELi128ENS_10bfloat16_tEfNS_4arch4Sm90ELb1ELb0ELb1ELb1ELb0ELb1ELb0ELb1ELb1ELb0ELb0ELb0EEENS1_21CollectiveEpilogueFwdINS6_IJSA_SA_SA_EEES9_SD_SF_Li256ELb1ELb0ELb0ELb0EEENS1_36VarlenDynamicPersistentTileSchedulerILi128ELi128ELi256ELi32ELb0ELb0ELb1ELb1ELb1ELb1EEEEEEEEEvNT_6ParamsE)
        /*0164*/ 	.word	0x00000000
.L_70:


//--------------------- .nv.compat                --------------------------
	.section	.nv.compat,"",@"SHT_CUDA_COMPAT_INFO"
	.align	4
        /*0000*/ 	.byte	0x02, 0x09, 0x01, 0x00, 0x02, 0x02, 0x01, 0x00, 0x02, 0x05, 0x05, 0x00, 0x03, 0x07, 0x01, 0x01
        /*0010*/ 	.byte	0x02, 0x03, 0x00, 0x00, 0x02, 0x06, 0x01, 0x00, 0x04, 0x0b, 0x08, 0x00, 0x09, 0x00, 0x00, 0x00
        /*0020*/ 	.byte	0x00, 0x00, 0x00, 0x00


//--------------------- .nv.info._ZN7cutlass13device_kernelIN5flash11enable_sm90INS1_16FlashAttnFwdSm90INS1_25CollectiveMainloopFwdSm90ILi2EN4cute5tupleIJNS5_1CILi1EEES8_S8_EEENS6_IJNS7_ILi128EEESA_NS7_ILi192EEEEEELi128ENS_10bfloat16_tEfNS_4arch4Sm90ELb0ELb0ELb1ELb0ELb0ELb0ELb0ELb1ELb1ELb0ELb0ELb0EEENS1_21CollectiveEpilogueFwdINS6_IJSA_SA_SA_EEES9_SD_SF_Li256ELb0ELb0ELb0ELb0EEENS1_29StaticPersistentTileSchedulerILb0EEEEEEEEEvNT_6ParamsE --------------------------
	.section	.nv.info._ZN7cutlass13device_kernelIN5flash11enable_sm90INS1_16FlashAttnFwdSm90INS1_25CollectiveMainloopFwdSm90ILi2EN4cute5tupleIJNS5_1CILi1EEES8_S8_EEENS6_IJNS7_ILi128EEESA_NS7_ILi192EEEEEELi128ENS_10bfloat16_tEfNS_4arch4Sm90ELb0ELb0ELb1ELb0ELb0ELb0ELb0ELb1ELb1ELb0ELb0ELb0EEENS1_21CollectiveEpilogueFwdINS6_IJSA_SA_SA_EEES9_SD_SF_Li256ELb0ELb0ELb0ELb0EEENS1_29StaticPersistentTileSchedulerILb0EEEEEEEEEvNT_6ParamsE,"",@"SHT_CUDA_INFO"
	.sectionflags	@""
	.align	4


	//----- nvinfo : EIATTR_CUDA_API_VERSION
	.align		4
        /*0000*/ 	.byte	0x04, 0x37
        /*0002*/ 	.short	(.L_72 - .L_71)
.L_71:
        /*0004*/ 	.word	0x00000082


	//----- nvinfo : EIATTR_KPARAM_INFO
	.align		4
.L_72:
        /*0008*/ 	.byte	0x04, 0x17
        /*000a*/ 	.short	(.L_74 - .L_73)
.L_73:
        /*000c*/ 	.word	0x00000000
        /*0010*/ 	.short	0x0000
        /*0012*/ 	.short	0x0000
        /*0014*/ 	.byte	0x00, 0xf0, 0x01, 0x2e


	//----- nvinfo : EIATTR_SPARSE_MMA_MASK
	.align		4
.L_74:
        /*0018*/ 	.byte	0x03, 0x50
        /*001a*/ 	.short	0x0000


	//----- nvinfo : EIATTR_MAXREG_COUNT
	.align		4
        /*001c*/ 	.byte	0x03, 0x1b
        /*001e*/ 	.short	0x00a8


	//----- nvinfo : EIATTR_MERCURY_ISA_VERSION
	.align		4
        /*0020*/ 	.byte	0x03, 0x5f
        /*0022*/ 	.short	0x0101


	//----- nvinfo : EIATTR_VRC_CTA_INIT_COUNT
	.align		4
        /*0024*/ 	.byte	0x02, 0x4a
	.zero		1
	.zero		1


	//----- nvinfo : EIATTR_EXIT_INSTR_OFFSETS
	.align		4
        /*0028*/ 	.byte	0x04, 0x1c
        /*002a*/ 	.short	(.L_76 - .L_75)


	//   ....[0]....
.L_75:
        /*002c*/ 	.word	0x00000010


	//----- nvinfo : EIATTR_MAX_THREADS
	.align		4
.L_76:
        /*0030*/ 	.byte	0x04, 0x05
        /*0032*/ 	.short	(.L_78 - .L_77)
.L_77:
        /*0034*/ 	.word	0x00000180
        /*0038*/ 	.word	0x00000001
        /*003c*/ 	.word	0x00000001


	//----- nvinfo : EIATTR_CBANK_PARAM_SIZE
	.align		4
.L_78:
        /*0040*/ 	.byte	0x03, 0x19
        /*0042*/ 	.short	0x0b80


	//----- nvinfo : EIATTR_PARAM_CBANK
	.align		4
        /*0044*/ 	.byte	0x04, 0x0a
        /*0046*/ 	.short	(.L_80 - .L_79)
	.align		4
.L_79:
        /*0048*/ 	.word	index@(.nv.constant0._ZN7cutlass13device_kernelIN5flash11enable_sm90INS1_16FlashAttnFwdSm90INS1_25CollectiveMainloopFwdSm90ILi2EN4cute5tupleIJNS5_1CILi1EEES8_S8_EEENS6_IJNS7_ILi128EEESA_NS7_ILi192EEEEEELi128ENS_10bfloat16_tEfNS_4arch4Sm90ELb0ELb0ELb1ELb0ELb0ELb0ELb0ELb1ELb1ELb0ELb0ELb0EEENS1_21CollectiveEpilogueFwdINS6_IJSA_SA_SA_EEES9_SD_SF_Li256ELb0ELb0ELb0ELb0EEENS1_29StaticPersistentTileSchedulerILb0EEEEEEEEEvNT_6ParamsE)
        /*004c*/ 	.short	0x0380
        /*004e*/ 	.short	0x0b80


	//----- nvinfo : EIATTR_SW_WAR
	.align		4
.L_80:
        /*0050*/ 	.byte	0x04, 0x36
        /*0052*/ 	.short	(.L_82 - .L_81)
.L_81:
        /*0054*/ 	.word	0x00000008
.L_82:


//--------------------- .nv.info._ZN7cutlass13device_kernelIN5flash11enable_sm90INS1_16FlashAttnFwdSm90INS1_25CollectiveMainloopFwdSm90ILi2EN4cute5tupleIJNS5_1CILi2EEENS7_ILi1EEES9_EEENS6_IJNS7_ILi128EEESB_NS7_ILi192EEEEEELi128ENS_10bfloat16_tEfNS_4arch4Sm90ELb0ELb0ELb1ELb0ELb0ELb0ELb0ELb1ELb1ELb0ELb0ELb0EEENS1_21CollectiveEpilogueFwdINS6_IJSB_SB_SB_EEESA_SE_SG_Li256ELb0ELb0ELb0ELb0EEENS1_29StaticPersistentTileSchedulerILb0EEEEEEEEEvNT_6ParamsE --------------------------
	.section	.nv.info._ZN7cutlass13device_kernelIN5flash11enable_sm90INS1_16FlashAttnFwdSm90INS1_25CollectiveMainloopFwdSm90ILi2EN4cute5tupleIJNS5_1CILi2EEENS7_ILi1EEES9_EEENS6_IJNS7_ILi128EEESB_NS7_ILi192EEEEEELi128ENS_10bfloat16_tEfNS_4arch4Sm90ELb0ELb0ELb1ELb0ELb0ELb0ELb0ELb1ELb1ELb0ELb0ELb0EEENS1_21CollectiveEpilogueFwdINS6_IJSB_SB_SB_EEESA_SE_SG_Li256ELb0ELb0ELb0ELb0EEENS1_29StaticPersistentTileSchedulerILb0EEEEEEEEEvNT_6ParamsE,"",@"SHT_CUDA_INFO"
	.sectionflags	@""
	.align	4


	//----- nvinfo : EIATTR_CUDA_API_VERSION
	.align		4
        /*0000*/ 	.byte	0x04, 0x37
        /*0002*/ 	.short	(.L_84 - .L_83)
.L_83:
        /*0004*/ 	.word	0x00000082


	//----- nvinfo : EIATTR_KPARAM_INFO
	.align		4
.L_84:
        /*0008*/ 	.byte	0x04, 0x17
        /*000a*/ 	.short	(.L_86 - .L_85)
.L_85:
        /*000c*/ 	.word	0x00000000
        /*0010*/ 	.short	0x0000
        /*0012*/ 	.short	0x0000
        /*0014*/ 	.byte	0x00, 0xf0, 0x01, 0x2e


	//----- nvinfo : EIATTR_SPARSE_MMA_MASK
	.align		4
.L_86:
        /*0018*/ 	.byte	0x03, 0x50
        /*001a*/ 	.short	0x0000


	//----- nvinfo : EIATTR_MAXREG_COUNT
	.align		4
        /*001c*/ 	.byte	0x03, 0x1b
        /*001e*/ 	.short	0x00a8


	//----- nvinfo : EIATTR_MERCURY_ISA_VERSION
	.align		4
        /*0020*/ 	.byte	0x03, 0x5f
        /*0022*/ 	.short	0x0101


	//----- nvinfo : EIATTR_VRC_CTA_INIT_COUNT
	.align		4
        /*0024*/ 	.byte	0x02, 0x4a
	.zero		1
	.zero		1


	//----- nvinfo : EIATTR_EXIT_INSTR_OFFSETS
	.align		4
        /*0028*/ 	.byte	0x04, 0x1c
        /*002a*/ 	.short	(.L_88 - .L_87)


	//   ....[0]....
.L_87:
        /*002c*/ 	.word	0x00000010


	//----- nvinfo : EIATTR_MAX_THREADS
	.align		4
.L_88:
        /*0030*/ 	.byte	0x04, 0x05
        /*0032*/ 	.short	(.L_90 - .L_89)
.L_89:
        /*0034*/ 	.word	0x00000180
        /*0038*/ 	.word	0x00000001
        /*003c*/ 	.word	0x00000001


	//----- nvinfo : EIATTR_CBANK_PARAM_SIZE
	.align		4
.L_90:
        /*0040*/ 	.byte	0x03, 0x19
        /*0042*/ 	.short	0x0b80


	//----- nvinfo : EIATTR_PARAM_CBANK
	.align		4
        /*0044*/ 	.byte	0x04, 0x0a
        /*0046*/ 	.short	(.L_92 - .L_91)
	.align		4
.L_91:
        /*0048*/ 	.word	index@(.nv.constant0._ZN7cutlass13device_kernelIN5flash11enable_sm90INS1_16FlashAttnFwdSm90INS1_25CollectiveMainloopFwdSm90ILi2EN4cute5tupleIJNS5_1CILi2EEENS7_ILi1EEES9_EEENS6_IJNS7_ILi128EEESB_NS7_ILi192EEEEEELi128ENS_10bfloat16_tEfNS_4arch4Sm90ELb0ELb0ELb1ELb0ELb0ELb0ELb0ELb1ELb1ELb0ELb0ELb0EEENS1_21CollectiveEpilogueFwdINS6_IJSB_SB_SB_EEESA_SE_SG_Li256ELb0ELb0ELb0ELb0EEENS1_29StaticPersistentTileSchedulerILb0EEEEEEEEEvNT_6ParamsE)
        /*004c*/ 	.short	0x0380
        /*004e*/ 	.short	0x0b80


	//----- nvinfo : EIATTR_SW_WAR
	.align		4
.L_92:
        /*0050*/ 	.byte	0x04, 0x36
        /*0052*/ 	.short	(.L_94 - .L_93)
.L_93:
        /*0054*/ 	.word	0x00000008
.L_94:


//--------------------- .nv.info._ZN7cutlass13device_kernelIN5flash11enable_sm90INS1_16FlashAttnFwdSm90INS1_25CollectiveMainloopFwdSm90ILi2EN4cute5tupleIJNS5_1CILi1EEES8_S8_EEENS6_IJNS7_ILi128EEESA_NS7_ILi192EEEEEELi128ENS_10bfloat16_tEfNS_4arch4Sm90ELb0ELb0ELb1ELb1ELb0ELb0ELb0ELb1ELb1ELb0ELb0ELb0EEENS1_21CollectiveEpilogueFwdINS6_IJSA_SA_SA_EEES9_SD_SF_Li256ELb1ELb0ELb0ELb0EEENS1_36VarlenDynamicPersistentTileSchedulerILi128ELi128ELi256ELi32ELb0ELb0ELb1ELb0ELb1ELb1EEEEEEEEEvNT_6ParamsE --------------------------
	.section	.nv.info._ZN7cutlass13device_kernelIN5flash11enable_sm90INS1_16FlashAttnFwdSm90INS1_25CollectiveMainloopFwdSm90ILi2EN4cute5tupleIJNS5_1CILi1EEES8_S8_EEENS6_IJNS7_ILi128EEESA_NS7_ILi192EEEEEELi128ENS_10bfloat16_tEfNS_4arch4Sm90ELb0ELb0ELb1ELb1ELb0ELb0ELb0ELb1ELb1ELb0ELb0ELb0EEENS1_21CollectiveEpilogueFwdINS6_IJSA_SA_SA_EEES9_SD_SF_Li256ELb1ELb0ELb0ELb0EEENS1_36VarlenDynamicPersistentTileSchedulerILi128ELi128ELi256ELi32ELb0ELb0ELb1ELb0ELb1ELb1EEEEEEEEEvNT_6ParamsE,"",@"SHT_CUDA_INFO"
	.sectionflags	@""
	.align	4


	//----- nvinfo : EIATTR_CUDA_API_VERSION
	.align		4
        /*0000*/ 	.byte	0x04, 0x37
        /*0002*/ 	.short	(.L_96 - .L_95)
.L_95:
        /*0004*/ 	.word	0x00000082


	//----- nvinfo : EIATTR_KPARAM_INFO
	.align		4
.L_96:
        /*0008*/ 	.byte	0x04, 0x17
        /*000a*/ 	.short	(.L_98 - .L_97)
.L_97:
        /*000c*/ 	.word	0x00000000
        /*0010*/ 	.short	0x0000
        /*0012*/ 	.short	0x0000
        /*0014*/ 	.byte	0x00, 0xf0, 0x01, 0x28


	//----- nvinfo : EIATTR_SPARSE_MMA_MASK
	.align		4
.L_98:
        /*0018*/ 	.byte	0x03, 0x50
        /*001a*/ 	.short	0x0000


	//----- nvinfo : EIATTR_MAXREG_COUNT
	.align		4
        /*001c*/ 	.byte	0x03, 0x1b
        /*001e*/ 	.short	0x00a8


	//----- nvinfo : EIATTR_MERCURY_ISA_VERSION
	.align		4
        /*0020*/ 	.byte	0x03, 0x5f
        /*0022*/ 	.short	0x0101


	//----- nvinfo : EIATTR_VRC_CTA_INIT_COUNT
	.align		4
        /*0024*/ 	.byte	0x02, 0x4a
	.zero		1
	.zero		1


	//----- nvinfo : EIATTR_EXIT_INSTR_OFFSETS
	.align		4
        /*0028*/ 	.byte	0x04, 0x1c
        /*002a*/ 	.short	(.L_100 - .L_99)


	//   ....[0]....
.L_99:
        /*002c*/ 	.word	0x00000010


	//----- nvinfo : EIATTR_MAX_THREADS
	.align		4
.L_100:
        /*0030*/ 	.byte	0x04, 0x05
        /*0032*/ 	.short	(.L_102 - .L_101)
.L_101:
        /*0034*/ 	.word	0x00000180
        /*0038*/ 	.word	0x00000001
        /*003c*/ 	.word	0x00000001


	//----- nvinfo : EIATTR_CBANK_PARAM_SIZE
	.align		4
.L_102:
        /*0040*/ 	.byte	0x03, 0x19
        /*0042*/ 	.short	0x0a00


	//----- nvinfo : EIATTR_PARAM_CBANK
	.align		4
        /*0044*/ 	.byte	0x04, 0x0a
        /*0046*/ 	.short	(.L_104 - .L_103)
	.align		4
.L_103:
        /*0048*/ 	.word	index@(.nv.constant0._ZN7cutlass13device_kernelIN5flash11enable_sm90INS1_16FlashAttnFwdSm90INS1_25CollectiveMainloopFwdSm90ILi2EN4cute5tupleIJNS5_1CILi1EEES8_S8_EEENS6_IJNS7_ILi128EEESA_NS7_ILi192EEEEEELi128ENS_10bfloat16_tEfNS_4arch4Sm90ELb0ELb0ELb1ELb1ELb0ELb0ELb0ELb1ELb1ELb0ELb0ELb0EEENS1_21CollectiveEpilogueFwdINS6_IJSA_SA_SA_EEES9_SD_SF_Li256ELb1ELb0ELb0ELb0EEENS1_36VarlenDynamicPersistentTileSchedulerILi128ELi128ELi256ELi32ELb0ELb0ELb1ELb0ELb1ELb1EEEEEEEEEvNT_6ParamsE)
        /*004c*/ 	.short	0x0380
        /*004e*/ 	.short	0x0a00


	//----- nvinfo : EIATTR_SW_WAR
	.align		4
.L_104:
        /*0050*/ 	.byte	0x04, 0x36
        /*0052*/ 	.short	(.L_106 - .L_105)
.L_105:
        /*0054*/ 	.word	0x00000008
.L_106:


//--------------------- .nv.info._ZN7cutlass13device_kernelIN5flash11enable_sm90INS1_16FlashAttnFwdSm90INS1_25CollectiveMainloopFwdSm90ILi2EN4cute5tupleIJNS5_1CILi1EEES8_S8_EEENS6_IJNS7_ILi128EEESA_NS7_ILi192EEEEEELi128ENS_10bfloat16_tEfNS_4arch4Sm90ELb0ELb0ELb1ELb1ELb0ELb1ELb0ELb1ELb1ELb0ELb0ELb0EEENS1_21CollectiveEpilogueFwdINS6_IJSA_SA_SA_EEES9_SD_SF_Li256ELb1ELb0ELb0ELb0EEENS1_36VarlenDynamicPersistentTileSchedulerILi128ELi128ELi256ELi32ELb0ELb0ELb1ELb0ELb1ELb1EEEEEEEEEvNT_6ParamsE --------------------------
	.section	.nv.info._ZN7cutlass13device_kernelIN5flash11enable_sm90INS1_16FlashAttnFwdSm90INS1_25CollectiveMainloopFwdSm90ILi2EN4cute5tupleIJNS5_1CILi1EEES8_S8_EEENS6_IJNS7_ILi128EEESA_NS7_ILi192EEEEEELi128ENS_10bfloat16_tEfNS_4arch4Sm90ELb0ELb0ELb1ELb1ELb0ELb1ELb0ELb1ELb1ELb0ELb0ELb0EEENS1_21CollectiveEpilogueFwdINS6_IJSA_SA_SA_EEES9_SD_SF_Li256ELb1ELb0ELb0ELb0EEENS1_36VarlenDynamicPersistentTileSchedulerILi128ELi128ELi256ELi32ELb0ELb0ELb1ELb0ELb1ELb1EEEEEEEEEvNT_6ParamsE,"",@"SHT_CUDA_INFO"
	.sectionflags	@""
	.align	4


	//----- nvinfo : EIATTR_CUDA_API_VERSION
	.align		4
        /*0000*/ 	.byte	0x04, 0x37
        /*0002*/ 	.short	(.L_108 - .L_107)
.L_107:
        /*0004*/ 	.word	0x00000082


	//----- nvinfo : EIATTR_KPARAM_INFO
	.align		4
.L_108:
        /*0008*/ 	.byte	0x04, 0x17
        /*000a*/ 	.short	(.L_110 - .L_109)
.L_109:
        /*000c*/ 	.word	0x00000000
        /*0010*/ 	.short	0x0000
        /*0012*/ 	.short	0x0000
        /*0014*/ 	.byte	0x00, 0xf0, 0x01, 0x28


	//----- nvinfo : EIATTR_SPARSE_MMA_MASK
	.align		4
.L_110:
        /*0018*/ 	.byte	0x03, 0x50
        /*001a*/ 	.short	0x0000


	//----- nvinfo : EIATTR_MAXREG_COUNT
	.align		4
        /*001c*/ 	.byte	0x03, 0x1b
        /*001e*/ 	.short	0x00a8


	//----- nvinfo : EIATTR_MERCURY_ISA_VERSION
	.align		4
        /*0020*/ 	.byte	0x03, 0x5f
        /*0022*/ 	.short	0x0101


	//----- nvinfo : EIATTR_VRC_CTA_INIT_COUNT
	.align		4
        /*0024*/ 	.byte	0x02, 0x4a
	.zero		1
	.zero		1


	//----- nvinfo : EIATTR_EXIT_INSTR_OFFSETS
	.align		4
        /*0028*/ 	.byte	0x04, 0x1c
        /*002a*/ 	.short	(.L_112 - .L_111)


	//   ....[0]....
.L_111:
        /*002c*/ 	.word	0x00000010


	//----- nvinfo : EIATTR_MAX_THREADS
	.align		4
.L_112:
        /*0030*/ 	.byte	0x04, 0x05
        /*0032*/ 	.short	(.L_114 - .L_113)
.L_113:
        /*0034*/ 	.word	0x00000180
        /*0038*/ 	.word	0x00000001
        /*003c*/ 	.word	0x00000001


	//----- nvinfo : EIATTR_CBANK_PARAM_SIZE
	.align		4
.L_114:
        /*0040*/ 	.byte	0x03, 0x19
        /*0042*/ 	.short	0x0a00


	//----- nvinfo : EIATTR_PARAM_CBANK
	.align		4
        /*0044*/ 	.byte	0x04, 0x0a
        /*0046*/ 	.short	(.L_116 - .L_115)
	.align		4
.L_115:
        /*0048*/ 	.word	index@(.nv.constant0._ZN7cutlass13device_kernelIN5flash11enable_sm90INS1_16FlashAttnFwdSm90INS1_25CollectiveMainloopFwdSm90ILi2EN4cute5tupleIJNS5_1CILi1EEES8_S8_EEENS6_IJNS7_ILi128EEESA_NS7_ILi192EEEEEELi128ENS_10bfloat16_tEfNS_4arch4Sm90ELb0ELb0ELb1ELb1ELb0ELb1ELb0ELb1ELb1ELb0ELb0ELb0EEENS1_21CollectiveEpilogueFwdINS6_IJSA_SA_SA_EEES9_SD_SF_Li256ELb1ELb0ELb0ELb0EEENS1_36VarlenDynamicPersistentTileSchedulerILi128ELi128ELi256ELi32ELb0ELb0ELb1ELb0ELb1ELb1EEEEEEEEEvNT_6ParamsE)
        /*004c*/ 	.short	0x0380
        /*004e*/ 	.short	0x0a00


	//----- nvinfo : EIATTR_SW_WAR
	.align		4
.L_116:
        /*0050*/ 	.byte	0x04, 0x36
        /*0052*/ 	.short	(.L_118 - .L_117)
.L_117:
        /*0054*/ 	.word	0x00000008
.L_118:


//--------------------- .nv.info._ZN7cutlass13device_kernelIN5flash11enable_sm90INS1_16FlashAttnFwdSm90INS1_25CollectiveMainloopFwdSm90ILi2EN4cute5tupleIJNS5_1CILi1EEES8_S8_EEENS6_IJNS7_ILi128EEENS7_ILi96EEENS7_ILi192EEEEEELi128ENS_10bfloat16_tEfNS_4arch4Sm90ELb0ELb1ELb1ELb0ELb0ELb0ELb0ELb1ELb1ELb0ELb0ELb0EEENS1_21CollectiveEpilogueFwdINS6_IJSA_SA_SB_EEES9_SE_SG_Li256ELb0ELb0ELb0ELb0EEENS1_30DynamicPersistentTileSchedulerILi256ELi32ELb0ELb0ELb1EEEEEEEEEvNT_6ParamsE --------------------------
	.section	.nv.info._ZN7cutlass13device_kernelIN5flash11enable_sm90INS1_16FlashAttnFwdSm90INS1_25CollectiveMainloopFwdSm90ILi2EN4cute5tupleIJNS5_1CILi1EEES8_S8_EEENS6_IJNS7_ILi128EEENS7_ILi96EEENS7_ILi192EEEEEELi128ENS_10bfloat16_tEfNS_4arch4Sm90ELb0ELb1ELb1ELb0ELb0ELb0ELb0ELb1ELb1ELb0ELb0ELb0EEENS1_21CollectiveEpilogueFwdINS6_IJSA_SA_SB_EEES9_SE_SG_Li256ELb0ELb0ELb0ELb0EEENS1_30DynamicPersistentTileSchedulerILi256ELi32ELb0ELb0ELb1EEEEEEEEEvNT_6ParamsE,"",@"SHT_CUDA_INFO"
	.sectionflags	@""
	.align	4


	//----- nvinfo : EIATTR_CUDA_API_VERSION
	.align		4
        /*0000*/ 	.byte	0x04, 0x37
        /*0002*/ 	.short	(.L_120 - .L_119)
.L_119:
        /*0004*/ 	.word	0x00000082


	//----- nvinfo : EIATTR_KPARAM_INFO
	.align		4
.L_120:
        /*0008*/ 	.byte	0x04, 0x17
        /*000a*/ 	.short	(.L_122 - .L_121)
.L_121:
        /*000c*/ 	.word	0x00000000
        /*0010*/ 	.short	0x0000
        /*0012*/ 	.short	0x0000
        /*0014*/ 	.byte	0x00, 0xf0, 0x01, 0x2e


	//----- nvinfo : EIATTR_SPARSE_MMA_MASK
	.align		4
.L_122:
        /*0018*/ 	.byte	0x03, 0x50
        /*001a*/ 	.short	0x0000


	//----- nvinfo : EIATTR_MAXREG_COUNT
	.align		4
        /*001c*/ 	.byte	0x03, 0x1b
        /*001e*/ 	.short	0x00a8


	//----- nvinfo : EIATTR_MERCURY_ISA_VERSION
	.align		4
        /*0020*/ 	.byte	0x03, 0x5f
        /*0022*/ 	.short	0x0101


	//----- nvinfo : EIATTR_VRC_CTA_INIT_COUNT
	.align		4
        /*0024*/ 	.byte	0x02, 0x4a
	.zero		1
	.zero		1


	//----- nvinfo : EIATTR_EXIT_INSTR_OFFSETS
	.align		4
        /*0028*/ 	.byte	0x04, 0x1c
        /*002a*/ 	.short	(.L_124 - .L_123)


	//   ....[0]....
.L_123:
        /*002c*/ 	.word	0x00000010


	//----- nvinfo : EIATTR_MAX_THREADS
	.align		4
.L_124:
        /*0030*/ 	.byte	0x04, 0x05
        /*0032*/ 	.short	(.L_126 - .L_125)
.L_125:
        /*0034*/ 	.word	0x00000180
        /*0038*/ 	.word	0x00000001
        /*003c*/ 	.word	0x00000001


	//----- nvinfo : EIATTR_CBANK_PARAM_SIZE
	.align		4
.L_126:
        /*0040*/ 	.byte	0x03, 0x19
        /*0042*/ 	.short	0x0b80


	//----- nvinfo : EIATTR_PARAM_CBANK
	.align		4
        /*0044*/ 	.byte	0x04, 0x0a
        /*0046*/ 	.short	(.L_128 - .L_127)
	.align		4
.L_127:
        /*0048*/ 	.word	index@(.nv.constant0._ZN7cutlass13device_kernelIN5flash11enable_sm90INS1_16FlashAttnFwdSm90INS1_25CollectiveMainloopFwdSm90ILi2EN4cute5tupleIJNS5_1CILi1EEES8_S8_EEENS6_IJNS7_ILi128EEENS7_ILi96EEENS7_ILi192EEEEEELi128ENS_10bfloat16_tEfNS_4arch4Sm90ELb0ELb1ELb1ELb0ELb0ELb0ELb0ELb1ELb1ELb0ELb0ELb0EEENS1_21CollectiveEpilogueFwdINS6_IJSA_SA_SB_EEES9_SE_SG_Li256ELb0ELb0ELb0ELb0EEENS1_30DynamicPersistentTileSchedulerILi256ELi32ELb0ELb0ELb1EEEEEEEEEvNT_6ParamsE)
        /*004c*/ 	.short	0x0380
        /*004e*/ 	.short	0x0b80


	//----- nvinfo : EIATTR_SW_WAR
	.align		4
.L_128:
        /*0050*/ 	.byte	0x04, 0x36
        /*0052*/ 	.short	(.L_130 - .L_129)
.L_129:
        /*0054*/ 	.word	0x00000008
.L_130:


//--------------------- .nv.info._ZN7cutlass13device_kernelIN5flash11enable_sm90INS1_16FlashAttnFwdSm90INS1_25CollectiveMainloopFwdSm90ILi2EN4cute5tupleIJNS5_1CILi1EEES8_S8_EEENS6_IJNS7_ILi128EEENS7_ILi96EEENS7_ILi192EEEEEELi128ENS_10bfloat16_tEfNS_4arch4Sm90ELb0ELb1ELb1ELb1ELb0ELb0ELb0ELb1ELb1ELb0ELb0ELb0EEENS1_21CollectiveEpilogueFwdINS6_IJSA_SA_SB_EEES9_SE_SG_Li256ELb1ELb0ELb0ELb0EEENS1_36VarlenDynamicPersistentTileSchedulerILi128ELi96ELi256ELi32ELb0ELb0ELb1ELb1ELb0ELb1EEEEEEEEEvNT_6ParamsE --------------------------
	.section	.nv.info._ZN7cutlass13device_kernelIN5flash11enable_sm90INS1_16FlashAttnFwdSm90INS1_25CollectiveMainloopFwdSm90ILi2EN4cute5tupleIJNS5_1CILi1EEES8_S8_EEENS6_IJNS7_ILi128EEENS7_ILi96EEENS7_ILi192EEEEEELi128ENS_10bfloat16_tEfNS_4arch4Sm90ELb0ELb1ELb1ELb1ELb0ELb0ELb0ELb1ELb1ELb0ELb0ELb0EEENS1_21CollectiveEpilogueFwdINS6_IJSA_SA_SB_EEES9_SE_SG_Li256ELb1ELb0ELb0ELb0EEENS1_36VarlenDynamicPersistentTileSchedulerILi128ELi96ELi256ELi32ELb0ELb0ELb1ELb1ELb0ELb1EEEEEEEEEvNT_6ParamsE,"",@"SHT_CUDA_INFO"
	.sectionflags	@""
	.align	4


	//----- nvinfo : EIATTR_CUDA_API_VERSION
	.align		4
        /*0000*/ 	.byte	0x04, 0x37
        /*0002*/ 	.short	(.L_132 - .L_131)
.L_131:
        /*0004*/ 	.word	0x00000082


	//----- nvinfo : EIATTR_KPARAM_INFO
	.align		4
.L_132:
        /*0008*/ 	.byte	0x04, 0x17
        /*000a*/ 	.short	(.L_134 - .L_133)
.L_133:
        /*000c*/ 	.word	0x00000000
        /*0010*/ 	.short	0x0000
        /*0012*/ 	.short	0x0000
        /*0014*/ 	.byte	0x00, 0xf0, 0x01, 0x28


	//----- nvinfo : EIATTR_SPARSE_MMA_MASK
	.align		4
.L_134:
        /*0018*/ 	.byte	0x03, 0x50
        /*001a*/ 	.short	0x0000


	//----- nvinfo : EIATTR_MAXREG_COUNT
	.align		4
        /*001c*/ 	.byte	0x03, 0x1b
        /*001e*/ 	.short	0x00a8


	//----- nvinfo : EIATTR_MERCURY_ISA_VERSION
	.align		4
        /*0020*/ 	.byte	0x03, 0x5f
        /*0022*/ 	.short	0x0101


	//----- nvinfo : EIATTR_VRC_CTA_INIT_COUNT
	.align		4
        /*0024*/ 	.byte	0x02, 0x4a
	.zero		1
	.zero		1


	//----- nvinfo : EIATTR_EXIT_INSTR_OFFSETS
	.align		4
        /*0028*/ 	.byte	0x04, 0x1c
        /*002a*/ 	.short	(.L_136 - .L_135)


	//   ....[0]....
.L_135:
        /*002c*/ 	.word	0x00000010


	//----- nvinfo : EIATTR_MAX_THREADS
	.align		4
.L_136:
        /*0030*/ 	.byte	0x04, 0x05
        /*0032*/ 	.short	(.L_138 - .L_137)
.L_137:
        /*0034*/ 	.word	0x00000180
        /*0038*/ 	.word	0x00000001
        /*003c*/ 	.word	0x00000001


	//----- nvinfo : EIATTR_CBANK_PARAM_SIZE
	.align		4
.L_138:
        /*0040*/ 	.byte	0x03, 0x19
        /*0042*/ 	.short	0x0a00


	//----- nvinfo : EIATTR_PARAM_CBANK
	.align		4
        /*0044*/ 	.byte	0x04, 0x0a
        /*0046*/ 	.short	(.L_140 - .L_139)
	.align		4
.L_139:
        /*0048*/ 	.word	index@(.nv.constant0._ZN7cutlass13device_kernelIN5flash11enable_sm90INS1_16FlashAttnFwdSm90INS1_25CollectiveMainloopFwdSm90ILi2EN4cute5tupleIJNS5_1CILi1EEES8_S8_EEENS6_IJNS7_ILi128EEENS7_ILi96EEENS7_ILi192EEEEEELi128ENS_10bfloat16_tEfNS_4arch4Sm90ELb0ELb1ELb1ELb1ELb0ELb0ELb0ELb1ELb1ELb0ELb0ELb0EEENS1_21CollectiveEpilogueFwdINS6_IJSA_SA_SB_EEES9_SE_SG_Li256ELb1ELb0ELb0ELb0EEENS1_36VarlenDynamicPersistentTileSchedulerILi128ELi96ELi256ELi32ELb0ELb0ELb1ELb1ELb0ELb1EEEEEEEEEvNT_6ParamsE)
        /*004c*/ 	.short	0x0380
        /*004e*/ 	.short	0x0a00


	//----- nvinfo : EIATTR_SW_WAR
	.align		4
.L_140:
        /*0050*/ 	.byte	0x04, 0x36
        /*0052*/ 	.short	(.L_142 - .L_141)
.L_141:
        /*0054*/ 	.word	0x00000008
.L_142:


//--------------------- .nv.info._ZN7cutlass13device_kernelIN5flash11enable_sm90INS1_16FlashAttnFwdSm90INS1_25CollectiveMainloopFwdSm90ILi2EN4cute5tupleIJNS5_1CILi1EEES8_S8_EEENS6_IJNS7_ILi128EEENS7_ILi96EEENS7_ILi192EEEEEELi128ENS_10bfloat16_tEfNS_4arch4Sm90ELb0ELb1ELb1ELb1ELb0ELb1ELb0ELb1ELb1ELb0ELb0ELb0EEENS1_21CollectiveEpilogueFwdINS6_IJSA_SA_SB_EEES9_SE_SG_Li256ELb1ELb0ELb0ELb0EEENS1_36VarlenDynamicPersistentTileSchedulerILi128ELi96ELi256ELi32ELb0ELb0ELb1ELb1ELb0ELb1EEEEEEEEEvNT_6ParamsE --------------------------
	.section	.nv.info._ZN7cutlass13device_kernelIN5flash11enable_sm90INS1_16FlashAttnFwdSm90INS1_25CollectiveMainloopFwdSm90ILi2EN4cute5tupleIJNS5_1CILi1EEES8_S8_EEENS6_IJNS7_ILi128EEENS7_ILi96EEENS7_ILi192EEEEEELi128ENS_10bfloat16_tEfNS_4arch4Sm90ELb0ELb1ELb1ELb1ELb0ELb1ELb0ELb1ELb1ELb0ELb0ELb0EEENS1_21CollectiveEpilogueFwdINS6_IJSA_SA_SB_EEES9_SE_SG_Li256ELb1ELb0ELb0ELb0EEENS1_36VarlenDynamicPersistentTileSchedulerILi128ELi96ELi256ELi32ELb0ELb0ELb1ELb1ELb0ELb1EEEEEEEEEvNT_6ParamsE,"",@"SHT_CUDA_INFO"
	.sectionflags	@""
	.align	4


	//----- nvinfo : EIATTR_CUDA_API_VERSION
	.align		4
        /*0000*/ 	.byte	0x04, 0x37
        /*0002*/ 	.short	(.L_144 - .L_143)
.L_143:
        /*0004*/ 	.word	0x00000082


	//----- nvinfo : EIATTR_KPARAM_INFO
	.align		4
.L_144:
        /*0008*/ 	.byte	0x04, 0x17
        /*000a*/ 	.short	(.L_146 - .L_145)
.L_145:
        /*000c*/ 	.word	0x00000000
        /*0010*/ 	.short	0x0000
        /*0012*/ 	.short	0x0000
        /*0014*/ 	.byte	0x00, 0xf0, 0x01, 0x28


	//----- nvinfo : EIATTR_SPARSE_MMA_MASK
	.align		4
.L_146:
        /*0018*/ 	.byte	0x03, 0x50
        /*001a*/ 	.short	0x0000


	//----- nvinfo : EIATTR_MAXREG_COUNT
	.align		4
        /*001c*/ 	.byte	0x03, 0x1b
        /*001e*/ 	.short	0x00a8


	//----- nvinfo : EIATTR_MERCURY_ISA_VERSION
	.align		4
        /*0020*/ 	.byte	0x03, 0x5f
        /*0022*/ 	.short	0x0101


	//----- nvinfo : EIATTR_VRC_CTA_INIT_COUNT
	.align		4
        /*0024*/ 	.byte	0x02, 0x4a
	.zero		1
	.zero		1


	//----- nvinfo : EIATTR_EXIT_INSTR_OFFSETS
	.align		4
        /*0028*/ 	.byte	0x04, 0x1c
        /*002a*/ 	.short	(.L_148 - .L_147)


	//   ....[0]....
.L_147:
        /*002c*/ 	.word	0x00000010


	//----- nvinfo : EIATTR_MAX_THREADS
	.align		4
.L_148:
        /*0030*/ 	.byte	0x04, 0x05
        /*0032*/ 	.short	(.L_150 - .L_149)
.L_149:
        /*0034*/ 	.word	0x00000180
        /*0038*/ 	.word	0x00000001
        /*003c*/ 	.word	0x00000001


	//----- nvinfo : EIATTR_CBANK_PARAM_SIZE
	.align		4
.L_150:
        /*0040*/ 	.byte	0x03, 0x19
        /*0042*/ 	.short	0x0a00


	//----- nvinfo : EIATTR_PARAM_CBANK
	.align		4
        /*0044*/ 	.byte	0x04, 0x0a
        /*0046*/ 	.short	(.L_152 - .L_151)
	.align		4
.L_151:
        /*0048*/ 	.word	index@(.nv.constant0._ZN7cutlass13device_kernelIN5flash11enable_sm90INS1_16FlashAttnFwdSm90INS1_25CollectiveMainloopFwdSm90ILi2EN4cute5tupleIJNS5_1CILi1EEES8_S8_EEENS6_IJNS7_ILi128EEENS7_ILi96EEENS7_ILi192EEEEEELi128ENS_10bfloat16_tEfNS_4arch4Sm90ELb0ELb1ELb1ELb1ELb0ELb1ELb0ELb1ELb1ELb0ELb0ELb0EEENS1_21CollectiveEpilogueFwdINS6_IJSA_SA_SB_EEES9_SE_SG_Li256ELb1ELb0ELb0ELb0EEENS1_36VarlenDynamicPersistentTileSchedulerILi128ELi96ELi256ELi32ELb0ELb0ELb1ELb1ELb0ELb1EEEEEEEEEvNT_6ParamsE)
        /*004c*/ 	.short	0x0380
        /*004e*/ 	.short	0x0a00


	//----- nvinfo : EIATTR_SW_WAR
	.align		4
.L_152:
        /*0050*/ 	.byte	0x04, 0x36
        /*0052*/ 	.short	(.L_154 - .L_153)
.L_153:
        /*0054*/ 	.word	0x00000008
.L_154:


//--------------------- .nv.info._ZN7cutlass13device_kernelIN5flash11enable_sm90INS1_16FlashAttnFwdSm90INS1_25CollectiveMainloopFwdSm90ILi2EN4cute5tupleIJNS5_1CILi1EEES8_S8_EEENS6_IJNS7_ILi128EEESA_NS7_ILi192EEEEEELi128ENS_10bfloat16_tEfNS_4arch4Sm90ELb1ELb0ELb1ELb0ELb0ELb0ELb0ELb1ELb1ELb0ELb0ELb0EEENS1_21CollectiveEpilogueFwdINS6_IJSA_SA_SA_EEES9_SD_SF_Li256ELb0ELb0ELb0ELb0EEENS1_30DynamicPersistentTileSchedulerILi256ELi32ELb0ELb0ELb1EEEEEEEEEvNT_6ParamsE --------------------------
	.section	.nv.info._ZN7cutlass13device_kernelIN5flash11enable_sm90INS1_16FlashAttnFwdSm90INS1_25CollectiveMainloopFwdSm90ILi2EN4cute5tupleIJNS5_1CILi1EEES8_S8_EEENS6_IJNS7_ILi128EEESA_NS7_ILi192EEEEEELi128ENS_10bfloat16_tEfNS_4arch4Sm90ELb1ELb0ELb1ELb0ELb0ELb0ELb0ELb1ELb1ELb0ELb0ELb0EEENS1_21CollectiveEpilogueFwdINS6_IJSA_SA_SA_EEES9_SD_SF_Li256ELb0ELb0ELb0ELb0EEENS1_30DynamicPersistentTileSchedulerILi256ELi32ELb0ELb0ELb1EEEEEEEEEvNT_6ParamsE,"",@"SHT_CUDA_INFO"
	.sectionflags	@""
	.align	4


	//----- nvinfo : EIATTR_CUDA_API_VERSION
	.align		4
        /*0000*/ 	.byte	0x04, 0x37
        /*0002*/ 	.short	(.L_156 - .L_155)
.L_155:
        /*0004*/ 	.word	0x00000082


	//----- nvinfo : EIATTR_KPARAM_INFO
	.align		4
.L_156:
        /*0008*/ 	.byte	0x04, 0x17
        /*000a*/ 	.short	(.L_158 - .L_157)
.L_157:
        /*000c*/ 	.word	0x00000000
        /*0010*/ 	.short	0x0000
        /*0012*/ 	.short	0x0000
        /*0014*/ 	.byte	0x00, 0xf0, 0x01, 0x2e


	//----- nvinfo : EIATTR_SPARSE_MMA_MASK
	.align		4
.L_158:
        /*0018*/ 	.byte	0x03, 0x50
        /*001a*/ 	.short	0x0000


	//----- nvinfo : EIATTR_MAXREG_COUNT
	.align		4
        /*001c*/ 	.byte	0x03, 0x1b
        /*001e*/ 	.short	0x00a8


	//----- nvinfo : EIATTR_MERCURY_ISA_VERSION
	.align		4
        /*0020*/ 	.byte	0x03, 0x5f
        /*0022*/ 	.short	0x0101


	//----- nvinfo : EIATTR_VRC_CTA_INIT_COUNT
	.align		4
        /*0024*/ 	.byte	0x02, 0x4a
	.zero		1
	.zero		1


	//----- nvinfo : EIATTR_EXIT_INSTR_OFFSETS
	.align		4
        /*0028*/ 	.byte	0x04, 0x1c
        /*002a*/ 	.short	(.L_160 - .L_159)


	//   ....[0]....
.L_159:
        /*002c*/ 	.word	0x00000010


	//----- nvinfo : EIATTR_MAX_THREADS
	.align		4
.L_160:
        /*0030*/ 	.byte	0x04, 0x05
        /*0032*/ 	.short	(.L_162 - .L_161)
.L_161:
        /*0034*/ 	.word	0x00000180
        /*0038*/ 	.word	0x00000001
        /*003c*/ 	.word	0x00000001


	//----- nvinfo : EIATTR_CBANK_PARAM_SIZE
	.align		4
.L_162:
        /*0040*/ 	.byte	0x03, 0x19
        /*0042*/ 	.short	0x0b80


	//----- nvinfo : EIATTR_PARAM_CBANK
	.align		4
        /*0044*/ 	.byte	0x04, 0x0a
        /*0046*/ 	.short	(.L_164 - .L_163)
	.align		4
.L_163:
        /*0048*/ 	.word	index@(.nv.constant0._ZN7cutlass13device_kernelIN5flash11enable_sm90INS1_16FlashAttnFwdSm90INS1_25CollectiveMainloopFwdSm90ILi2EN4cute5tupleIJNS5_1CILi1EEES8_S8_EEENS6_IJNS7_ILi128EEESA_NS7_ILi192EEEEEELi128ENS_10bfloat16_tEfNS_4arch4Sm90ELb1ELb0ELb1ELb0ELb0ELb0ELb0ELb1ELb1ELb0ELb0ELb0EEENS1_21CollectiveEpilogueFwdINS6_IJSA_SA_SA_EEES9_SD_SF_Li256ELb0ELb0ELb0ELb0EEENS1_30DynamicPersistentTileSchedulerILi256ELi32ELb0ELb0ELb1EEEEEEEEEvNT_6ParamsE)
        /*004c*/ 	.short	0x0380
        /*004e*/ 	.short	0x0b80


	//----- nvinfo : EIATTR_SW_WAR
	.align		4
.L_164:
        /*0050*/ 	.byte	0x04, 0x36
        /*0052*/ 	.short	(.L_166 - .L_165)
.L_165:
        /*0054*/ 	.word	0x00000008
.L_166:


//--------------------- .nv.info._ZN7cutlass13device_kernelIN5flash11enable_sm90INS1_16FlashAttnFwdSm90INS1_25CollectiveMainloopFwdSm90ILi2EN4cute5tupleIJNS5_1CILi1EEES8_S8_EEENS6_IJNS7_ILi128EEESA_NS7_ILi192EEEEEELi128ENS_10bfloat16_tEfNS_4arch4Sm90ELb1ELb0ELb1ELb1ELb0ELb0ELb0ELb1ELb1ELb0ELb0ELb0EEENS1_21CollectiveEpilogueFwdINS6_IJSA_SA_SA_EEES9_SD_SF_Li256ELb1ELb0ELb0ELb0EEENS1_36VarlenDynamicPersistentTileSchedulerILi128ELi128ELi256ELi32ELb0ELb0ELb1ELb1ELb1ELb1EEEEEEEEEvNT_6ParamsE --------------------------
	.section	.nv.info._ZN7cutlass13device_kernelIN5flash11enable_sm90INS1_16FlashAttnFwdSm90INS1_25CollectiveMainloopFwdSm90ILi2EN4cute5tupleIJNS5_1CILi1EEES8_S8_EEENS6_IJNS7_ILi128EEESA_NS7_ILi192EEEEEELi128ENS_10bfloat16_tEfNS_4arch4Sm90ELb1ELb0ELb1ELb1ELb0ELb0ELb0ELb1ELb1ELb0ELb0ELb0EEENS1_21CollectiveEpilogueFwdINS6_IJSA_SA_SA_EEES9_SD_SF_Li256ELb1ELb0ELb0ELb0EEENS1_36VarlenDynamicPersistentTileSchedulerILi128ELi128ELi256ELi32ELb0ELb0ELb1ELb1ELb1ELb1EEEEEEEEEvNT_6ParamsE,"",@"SHT_CUDA_INFO"
	.sectionflags	@""
	.align	4


	//----- nvinfo : EIATTR_CUDA_API_VERSION
	.align		4
        /*0000*/ 	.byte	0x04, 0x37
        /*0002*/ 	.short	(.L_168 - .L_167)
.L_167:
        /*0004*/ 	.word	0x00000082


	//----- nvinfo : EIATTR_KPARAM_INFO
	.align		4
.L_168:
        /*0008*/ 	.byte	0x04, 0x17
        /*000a*/ 	.short	(.L_170 - .L_169)
.L_169:
        /*000c*/ 	.word	0x00000000
        /*0010*/ 	.short	0x0000
        /*0012*/ 	.short	0x0000
        /*0014*/ 	.byte	0x00, 0xf0, 0x01, 0x28


	//----- nvinfo : EIATTR_SPARSE_MMA_MASK
	.align		4
.L_170:
        /*0018*/ 	.byte	0x03, 0x50
        /*001a*/ 	.short	0x0000


	//----- nvinfo : EIATTR_MAXREG_COUNT
	.align		4
        /*001c*/ 	.byte	0x03, 0x1b
        /*001e*/ 	.short	0x00a8


	//----- nvinfo : EIATTR_MERCURY_ISA_VERSION
	.align		4
        /*0020*/ 	.byte	0x03, 0x5f
        /*0022*/ 	.short	0x0101


	//----- nvinfo : EIATTR_VRC_CTA_INIT_COUNT
	.align		4
        /*0024*/ 	.byte	0x02, 0x4a
	.zero		1
	.zero		1


	//----- nvinfo : EIATTR_EXIT_INSTR_OFFSETS
	.align		4
        /*0028*/ 	.byte	0x04, 0x1c
        /*002a*/ 	.short	(.L_172 - .L_171)


	//   ....[0]....
.L_171:
        /*002c*/ 	.word	0x00000010


	//----- nvinfo : EIATTR_MAX_THREADS
	.align		4
.L_172:
        /*0030*/ 	.byte	0x04, 0x05
        /*0032*/ 	.short	(.L_174 - .L_173)
.L_173:
        /*0034*/ 	.word	0x00000180
        /*0038*/ 	.word	0x00000001
        /*003c*/ 	.word	0x00000001


	//----- nvinfo : EIATTR_CBANK_PARAM_SIZE
	.align		4
.L_174:
        /*0040*/ 	.byte	0x03, 0x19
        /*0042*/ 	.short	0x0a00


	//----- nvinfo : EIATTR_PARAM_CBANK
	.align		4
        /*0044*/ 	.byte	0x04, 0x0a
        /*0046*/ 	.short	(.L_176 - .L_175)
	.align		4
.L_175:
        /*0048*/ 	.word	index@(.nv.constant0._ZN7cutlass13device_kernelIN5flash11enable_sm90INS1_16FlashAttnFwdSm90INS1_25CollectiveMainloopFwdSm90ILi2EN4cute5tupleIJNS5_1CILi1EEES8_S8_EEENS6_IJNS7_ILi128EEESA_NS7_ILi192EEEEEELi128ENS_10bfloat16_tEfNS_4arch4Sm90ELb1ELb0ELb1ELb1ELb0ELb0ELb0ELb1ELb1ELb0ELb0ELb0EEENS1_21CollectiveEpilogueFwdINS6_IJSA_SA_SA_EEES9_SD_SF_Li256ELb1ELb0ELb0ELb0EEENS1_36VarlenDynamicPersistentTileSchedulerILi128ELi128ELi256ELi32ELb0ELb0ELb1ELb1ELb1ELb1EEEEEEEEEvNT_6ParamsE)
        /*004c*/ 	.short	0x0380
        /*004e*/ 	.short	0x0a00


	//----- nvinfo : EIATTR_SW_WAR
	.align		4
.L_176:
        /*0050*/ 	.byte	0x04, 0x36
        /*0052*/ 	.short	(.L_178 - .L_177)
.L_177:
        /*0054*/ 	.word	0x00000008
.L_178:


//--------------------- .nv.info._ZN7cutlass13device_kernelIN5flash11enable_sm90INS1_16FlashAttnFwdSm90INS1_25CollectiveMainloopFwdSm90ILi2EN4cute5tupleIJNS5_1CILi1EEES8_S8_EEENS6_IJNS7_ILi128EEESA_NS7_ILi192EEEEEELi128ENS_10bfloat16_tEfNS_4arch4Sm90ELb1ELb0ELb1ELb1ELb0ELb1ELb0ELb1ELb1ELb0ELb0ELb0EEENS1_21CollectiveEpilogueFwdINS6_IJSA_SA_SA_EEES9_SD_SF_Li256ELb1ELb0ELb0ELb0EEENS1_36VarlenDynamicPersistentTileSchedulerILi128ELi128ELi256ELi32ELb0ELb0ELb1ELb1ELb1ELb1EEEEEEEEEvNT_6ParamsE --------------------------
	.section	.nv.info._ZN7cutlass13device_kernelIN5flash11enable_sm90INS1_16FlashAttnFwdSm90INS1_25CollectiveMainloopFwdSm90ILi2EN4cute5tupleIJNS5_1CILi1EEES8_S8_EEENS6_IJNS7_ILi128EEESA_NS7_ILi192EEEEEELi128ENS_10bfloat16_tEfNS_4arch4Sm90ELb1ELb0ELb1ELb1ELb0ELb1ELb0ELb1ELb1ELb0ELb0ELb0EEENS1_21CollectiveEpilogueFwdINS6_IJSA_SA_SA_EEES9_SD_SF_Li256ELb1ELb0ELb0ELb0EEENS1_36VarlenDynamicPersistentTileSchedulerILi128ELi128ELi256ELi32ELb0ELb0ELb1ELb1ELb1ELb1EEEEEEEEEvNT_6ParamsE,"",@"SHT_CUDA_INFO"
	.sectionflags	@""
	.align	4


	//----- nvinfo : EIATTR_CUDA_API_VERSION
	.align		4
        /*0000*/ 	.byte	0x04, 0x37
        /*0002*/ 	.short	(.L_180 - .L_179)
.L_179:
        /*0004*/ 	.word	0x00000082


	//----- nvinfo : EIATTR_KPARAM_INFO
	.align		4
.L_180:
        /*0008*/ 	.byte	0x04, 0x17
        /*000a*/ 	.short	(.L_182 - .L_181)
.L_181:
        /*000c*/ 	.word	0x00000000
        /*0010*/ 	.short	0x0000
        /*0012*/ 	.short	0x0000
        /*0014*/ 	.byte	0x00, 0xf0, 0x01, 0x28


	//----- nvinfo : EIATTR_SPARSE_MMA_MASK
	.align		4
.L_182:
        /*0018*/ 	.byte	0x03, 0x50
        /*001a*/ 	.short	0x0000


	//----- nvinfo : EIATTR_MAXREG_COUNT
	.align		4
        /*001c*/ 	.byte	0x03, 0x1b
        /*001e*/ 	.short	0x00a8


	//----- nvinfo : EIATTR_MERCURY_ISA_VERSION
	.align		4
        /*0020*/ 	.byte	0x03, 0x5f
        /*0022*/ 	.short	0x0101


	//----- nvinfo : EIATTR_VRC_CTA_INIT_COUNT
	.align		4
        /*0024*/ 	.byte	0x02, 0x4a
	.zero		1
	.zero		1


	//----- nvinfo : EIATTR_EXIT_INSTR_OFFSETS
	.align		4
        /*0028*/ 	.byte	0x04, 0x1c
        /*002a*/ 	.short	(.L_184 - .L_183)


	//   ....[0]....
.L_183:
        /*002c*/ 	.word	0x00000010


	//----- nvinfo : EIATTR_MAX_THREADS
	.align		4
.L_184:
        /*0030*/ 	.byte	0x04, 0x05
        /*0032*/ 	.short	(.L_186 - .L_185)
.L_185:
        /*0034*/ 	.word	0x00000180
        /*0038*/ 	.word	0x00000001
        /*003c*/ 	.word	0x00000001


	//----- nvinfo : EIATTR_CBANK_PARAM_SIZE
	.align		4
.L_186:
        /*0040*/ 	.byte	0x03, 0x19
        /*0042*/ 	.short	0x0a00


	//----- nvinfo : EIATTR_PARAM_CBANK
	.align		4
        /*0044*/ 	.byte	0x04, 0x0a
        /*0046*/ 	.short	(.L_188 - .L_187)
	.align		4
.L_187:
        /*0048*/ 	.word	index@(.nv.constant0._ZN7cutlass13device_kernelIN5flash11enable_sm90INS1_16FlashAttnFwdSm90INS1_25CollectiveMainloopFwdSm90ILi2EN4cute5tupleIJNS5_1CILi1EEES8_S8_EEENS6_IJNS7_ILi128EEESA_NS7_ILi192EEEEEELi128ENS_10bfloat16_tEfNS_4arch4Sm90ELb1ELb0ELb1ELb1ELb0ELb1ELb0ELb1ELb1ELb0ELb0ELb0EEENS1_21CollectiveEpilogueFwdINS6_IJSA_SA_SA_EEES9_SD_SF_Li256ELb1ELb0ELb0ELb0EEENS1_36VarlenDynamicPersistentTileSchedulerILi128ELi128ELi256ELi32ELb0ELb0ELb1ELb1ELb1ELb1EEEEEEEEEvNT_6ParamsE)
        /*004c*/ 	.short	0x0380
        /*004e*/ 	.short	0x0a00


	//----- nvinfo : EIATTR_SW_WAR
	.align		4
.L_188:
        /*0050*/ 	.byte	0x04, 0x36
        /*0052*/ 	.short	(.L_190 - .L_189)
.L_189:
        /*0054*/ 	.word	0x00000008
.L_190:


//--------------------- .nv.callgraph             --------------------------
	.section	.nv.callgraph,"",@"SHT_CUDA_CALLGRAPH"
	.align	4
	.sectionentsize	8
	.align		4
        /*0000*/ 	.word	0x00000000
	.align		4
        /*0004*/ 	.word	0xffffffff
	.align		4
        /*0008*/ 	.word	0x00000000
	.align		4
        /*000c*/ 	.word	0xfffffffe
	.align		4
        /*0010*/ 	.word	0x00000000
	.align		4
        /*0014*/ 	.word	0xfffffffd
	.align		4
        /*0018*/ 	.word	0x00000000
	.align		4
        /*001c*/ 	.word	0xfffffffc


//--------------------- .nv.constant4             --------------------------
	.section	.nv.constant4,"a",@progbits
	.align	8
	.align		8
.nv.constant4:
        /*0000*/ 	.dword	_ZN78_INTERNAL_a2d7799c_42_flash_fwd_hdim192_128_bf16_softcap_sm90_cu_f3e6f9ee_30674cuda3std3__45__cpo5beginE
	.align		8
        /*0008*/ 	.dword	_ZN78_INTERNAL_a2d7799c_42_flash_fwd_hdim192_128_bf16_softcap_sm90_cu_f3e6f9ee_30674cuda3std3__45__cpo3endE
	.align		8
        /*0010*/ 	.dword	_ZN78_INTERNAL_a2d7799c_42_flash_fwd_hdim192_128_bf16_softcap_sm90_cu_f3e6f9ee_30674cuda3std3__45__cpo6cbeginE
	.align		8
        /*0018*/ 	.dword	_ZN78_INTERNAL_a2d7799c_42_flash_fwd_hdim192_128_bf16_softcap_sm90_cu_f3e6f9ee_30674cuda3std3__45__cpo4cendE
	.align		8
        /*0020*/ 	.dword	_ZN78_INTERNAL_a2d7799c_42_flash_fwd_hdim192_128_bf16_softcap_sm90_cu_f3e6f9ee_30674cuda3std3__480_GLOBAL__N__a2d7799c_42_flash_fwd_hdim192_128_bf16_softcap_sm90_cu_f3e6f9ee_30676ignoreE
	.align		8
        /*0028*/ 	.dword	_ZN78_INTERNAL_a2d7799c_42_flash_fwd_hdim192_128_bf16_softcap_sm90_cu_f3e6f9ee_30674cuda3std3__419piecewise_constructE
	.align		8
        /*0030*/ 	.dword	_ZN78_INTERNAL_a2d7799c_42_flash_fwd_hdim192_128_bf16_softcap_sm90_cu_f3e6f9ee_30674cuda3std3__48in_placeE
	.align		8
        /*0038*/ 	.dword	_ZN78_INTERNAL_a2d7799c_42_flash_fwd_hdim192_128_bf16_softcap_sm90_cu_f3e6f9ee_30674cuda3std6ranges3__45__cpo4swapE
	.align		8
        /*0040*/ 	.dword	_ZN78_INTERNAL_a2d7799c_42_flash_fwd_hdim192_128_bf16_softcap_sm90_cu_f3e6f9ee_30674cuda3std6ranges3__45__cpo9iter_moveE
	.align		8
        /*0048*/ 	.dword	_ZN78_INTERNAL_a2d7799c_42_flash_fwd_hdim192_128_bf16_softcap_sm90_cu_f3e6f9ee_30674cute7productE
	.align		8
        /*0050*/ 	.dword	_ZN78_INTERNAL_a2d7799c_42_flash_fwd_hdim192_128_bf16_softcap_sm90_cu_f3e6f9ee_30674cute1_E


//--------------------- .text._ZN7cutlass13device_kernelIN5flash11enable_sm90INS1_16FlashAttnFwdSm90INS1_25CollectiveMainloopFwdSm90ILi2EN4cute5tupleIJNS5_1CILi1EEES8_S8_EEENS6_IJNS7_ILi128EEESA_NS7_ILi192EEEEEELi128ENS_10bfloat16_tEfNS_4arch4Sm90ELb0ELb0ELb1ELb0ELb0ELb0ELb0ELb1ELb1ELb0ELb0ELb0EEENS1_21CollectiveEpilogueFwdINS6_IJSA_SA_SA_EEES9_SD_SF_Li256ELb0ELb0ELb0ELb0EEENS1_29StaticPersistentTileSchedulerILb0EEEEEEEEEvNT_6ParamsE --------------------------
	.section	.text._ZN7cutlass13device_kernelIN5flash11enable_sm90INS1_16FlashAttnFwdSm90INS1_25CollectiveMainloopFwdSm90ILi2EN4cute5tupleIJNS5_1CILi1EEES8_S8_EEENS6_IJNS7_ILi128EEESA_NS7_ILi192EEEEEELi128ENS_10bfloat16_tEfNS_4arch4Sm90ELb0ELb0ELb1ELb0ELb0ELb0ELb0ELb1ELb1ELb0ELb0ELb0EEENS1_21CollectiveEpilogueFwdINS6_IJSA_SA_SA_EEES9_SD_SF_Li256ELb0ELb0ELb0ELb0EEENS1_29StaticPersistentTileSchedulerILb0EEEEEEEEEvNT_6ParamsE,"ax",@progbits
	.align	128
.text._ZN7cutlass13device_kernelIN5flash11enable_sm90INS1_16FlashAttnFwdSm90INS1_25CollectiveMainloopFwdSm90ILi2EN4cute5tupleIJNS5_1CILi1EEES8_S8_EEENS6_IJNS7_ILi128EEESA_NS7_ILi192EEEEEELi128ENS_10bfloat16_tEfNS_4arch4Sm90ELb0ELb0ELb1ELb0ELb0ELb0ELb0ELb1ELb1ELb0ELb0ELb0EEENS1_21CollectiveEpilogueFwdINS6_IJSA_SA_SA_EEES9_SD_SF_Li256ELb0ELb0ELb0ELb0EEENS1_29StaticPersistentTileSchedulerILb0EEEEEEEEEvNT_6ParamsE:
        .type           _ZN7cutlass13device_kernelIN5flash11enable_sm90INS1_16FlashAttnFwdSm90INS1_25CollectiveMainloopFwdSm90ILi2EN4cute5tupleIJNS5_1CILi1EEES8_S8_EEENS6_IJNS7_ILi128EEESA_NS7_ILi192EEEEEELi128ENS_10bfloat16_tEfNS_4arch4Sm90ELb0ELb0ELb1ELb0ELb0ELb0ELb0ELb1ELb1ELb0ELb0ELb0EEENS1_21CollectiveEpilogueFwdINS6_IJSA_SA_SA_EEES9_SD_SF_Li256ELb0ELb0ELb0ELb0EEENS1_29StaticPersistentTileSchedulerILb0EEEEEEEEEvNT_6ParamsE,@function
        .size           _ZN7cutlass13device_kernelIN5flash11enable_sm90INS1_16FlashAttnFwdSm90INS1_25CollectiveMainloopFwdSm90ILi2EN4cute5tupleIJNS5_1CILi1EEES8_S8_EEENS6_IJNS7_ILi128EEESA_NS7_ILi192EEEEEELi128ENS_10bfloat16_tEfNS_4arch4Sm90ELb0ELb0ELb1ELb0ELb0ELb0ELb0ELb1ELb1ELb0ELb0ELb0EEENS1_21CollectiveEpilogueFwdINS6_IJSA_SA_SA_EEES9_SD_SF_Li256ELb0ELb0ELb0ELb0EEENS1_29StaticPersistentTileSchedulerILb0EEEEEEEEEvNT_6ParamsE,(.L_x_10 - _ZN7cutlass13device_kernelIN5flash11enable_sm90INS1_16FlashAttnFwdSm90INS1_25CollectiveMainloopFwdSm90ILi2EN4cute5tupleIJNS5_1CILi1EEES8_S8_EEENS6_IJNS7_ILi128EEESA_NS7_ILi192EEEEEELi128ENS_10bfloat16_tEfNS_4arch4Sm90ELb0ELb0ELb1ELb0ELb0ELb0ELb0ELb1ELb1ELb0ELb0ELb0EEENS1_21CollectiveEpilogueFwdINS6_IJSA_SA_SA_EEES9_SD_SF_Li256ELb0ELb0ELb0ELb0EEENS1_29StaticPersistentTileSchedulerILb0EEEEEEEEEvNT_6ParamsE)
        .other          _ZN7cutlass13device_kernelIN5flash11enable_sm90INS1_16FlashAttnFwdSm90INS1_25CollectiveMainloopFwdSm90ILi2EN4cute5tupleIJNS5_1CILi1EEES8_S8_EEENS6_IJNS7_ILi128EEESA_NS7_ILi192EEEEEELi128ENS_10bfloat16_tEfNS_4arch4Sm90ELb0ELb0ELb1ELb0ELb0ELb0ELb0ELb1ELb1ELb0ELb0ELb0EEENS1_21CollectiveEpilogueFwdINS6_IJSA_SA_SA_EEES9_SD_SF_Li256ELb0ELb0ELb0ELb0EEENS1_29StaticPersistentTileSchedulerILb0EEEEEEEEEvNT_6ParamsE,@"STO_CUDA_ENTRY STV_DEFAULT"
_ZN7cutlass13device_kernelIN5flash11enable_sm90INS1_16FlashAttnFwdSm90INS1_25CollectiveMainloopFwdSm90ILi2EN4cute5tupleIJNS5_1CILi1EEES8_S8_EEENS6_IJNS7_ILi128EEESA_NS7_ILi192EEEEEELi128ENS_10bfloat16_tEfNS_4arch4Sm90ELb0ELb0ELb1ELb0ELb0ELb0ELb0ELb1ELb1ELb0ELb0ELb0EEENS1_21CollectiveEpilogueFwdINS6_IJSA_SA_SA_EEES9_SD_SF_Li256ELb0ELb0ELb0ELb0EEENS1_29StaticPersistentTileSchedulerILb0EEEEEEEEEvNT_6ParamsE:
[----:B------:R-:W-:Y:S01]  /*0000*/  LDC R1, c[0x0][0x37c] ;  /* 0x0000df00ff017b82 */ /* 0x000fe20000000800 */
[----:B------:R-:W-:Y:S05]  /*0010*/  EXIT ;  /* 0x000000000000794d */ /* 0x000fea0003800000 */
.L_x_0:
[----:B------:R-:W-:-:S00]  /*0020*/  BRA `(.L_x_0) ;  /* 0xfffffffc00fc7947 */ /* 0x000fc0000383ffff */
[----:B------:R-:W-:-:S00]  /*0030*/  NOP ;  /* 0x0000000000007918 */ /* 0x000fc00000000000 */
        /* <DEDUP_REMOVED lines=12> */
.L_x_10:


//--------------------- .text._ZN7cutlass13device_kernelIN5flash11enable_sm90INS1_16FlashAttnFwdSm90INS1_25CollectiveMainloopFwdSm90ILi2EN4cute5tupleIJNS5_1CILi2EEENS7_ILi1EEES9_EEENS6_IJNS7_ILi128EEESB_NS7_ILi192EEEEEELi128ENS_10bfloat16_tEfNS_4arch4Sm90ELb0ELb0ELb1ELb0ELb0ELb0ELb0ELb1ELb1ELb0ELb0ELb0EEENS1_21CollectiveEpilogueFwdINS6_IJSB_SB_SB_EEESA_SE_SG_Li256ELb0ELb0ELb0ELb0EEENS1_29StaticPersistentTileSchedulerILb0EEEEEEEEEvNT_6ParamsE --------------------------
	.section	.text._ZN7cutlass13device_kernelIN5flash11enable_sm90INS1_16FlashAttnFwdSm90INS1_25CollectiveMainloopFwdSm90ILi2EN4cute5tupleIJNS5_1CILi2EEENS7_ILi1EEES9_EEENS6_IJNS7_ILi128EEESB_NS7_ILi192EEEEEELi128ENS_10bfloat16_tEfNS_4arch4Sm90ELb0ELb0ELb1ELb0ELb0ELb0ELb0ELb1ELb1ELb0ELb0ELb0EEENS1_21CollectiveEpilogueFwdINS6_IJSB_SB_SB_EEESA_SE_SG_Li256ELb0ELb0ELb0ELb0EEENS1_29StaticPersistentTileSchedulerILb0EEEEEEEEEvNT_6ParamsE,"ax",@progbits
	.align	128
.text._ZN7cutlass13device_kernelIN5flash11enable_sm90INS1_16FlashAttnFwdSm90INS1_25CollectiveMainloopFwdSm90ILi2EN4cute5tupleIJNS5_1CILi2EEENS7_ILi1EEES9_EEENS6_IJNS7_ILi128EEESB_NS7_ILi192EEEEEELi128ENS_10bfloat16_tEfNS_4arch4Sm90ELb0ELb0ELb1ELb0ELb0ELb0ELb0ELb1ELb1ELb0ELb0ELb0EEENS1_21CollectiveEpilogueFwdINS6_IJSB_SB_SB_EEESA_SE_SG_Li256ELb0ELb0ELb0ELb0EEENS1_29StaticPersistentTileSchedulerILb0EEEEEEEEEvNT_6ParamsE:
        .type           _ZN7cutlass13device_kernelIN5flash11enable_sm90INS1_16FlashAttnFwdSm90INS1_25CollectiveMainloopFwdSm90ILi2EN4cute5tupleIJNS5_1CILi2EEENS7_ILi1EEES9_EEENS6_IJNS7_ILi128EEESB_NS7_ILi192EEEEEELi128ENS_10bfloat16_tEfNS_4arch4Sm90ELb0ELb0ELb1ELb0ELb0ELb0ELb0ELb1ELb1ELb0ELb0ELb0EEENS1_21CollectiveEpilogueFwdINS6_IJSB_SB_SB_EEESA_SE_SG_Li256ELb0ELb0ELb0ELb0EEENS1_29StaticPersistentTileSchedulerILb0EEEEEEEEEvNT_6ParamsE,@function
        .size           _ZN7cutlass13device_kernelIN5flash11enable_sm90INS1_16FlashAttnFwdSm90INS1_25CollectiveMainloopFwdSm90ILi2EN4cute5tupleIJNS5_1CILi2EEENS7_ILi1EEES9_EEENS6_IJNS7_ILi128EEESB_NS7_ILi192EEEEEELi128ENS_10bfloat16_tEfNS_4arch4Sm90ELb0ELb0ELb1ELb0ELb0ELb0ELb0ELb1ELb1ELb0ELb0ELb0EEENS1_21CollectiveEpilogueFwdINS6_IJSB_SB_SB_EEESA_SE_SG_Li256ELb0ELb0ELb0ELb0EEENS1_29StaticPersistentTileSchedulerILb0EEEEEEEEEvNT_6ParamsE,(.L_x_11 - _ZN7cutlass13device_kernelIN5flash11enable_sm90INS1_16FlashAttnFwdSm90INS1_25CollectiveMainloopFwdSm90ILi2EN4cute5tupleIJNS5_1CILi2EEENS7_ILi1EEES9_EEENS6_IJNS7_ILi128EEESB_NS7_ILi192EEEEEELi128ENS_10bfloat16_tEfNS_4arch4Sm90ELb0ELb0ELb1ELb0ELb0ELb0ELb0ELb1ELb1ELb0ELb0ELb0EEENS1_21CollectiveEpilogueFwdINS6_IJSB_SB_SB_EEESA_SE_SG_Li256ELb0ELb0ELb0ELb0EEENS1_29StaticPersistentTileSchedulerILb0EEEEEEEEEvNT_6ParamsE)
        .other          _ZN7cutlass13device_kernelIN5flash11enable_sm90INS1_16FlashAttnFwdSm90INS1_25CollectiveMainloopFwdSm90ILi2EN4cute5tupleIJNS5_1CILi2EEENS7_ILi1EEES9_EEENS6_IJNS7_ILi128EEESB_NS7_ILi192EEEEEELi128ENS_10bfloat16_tEfNS_4arch4Sm90ELb0ELb0ELb1ELb0ELb0ELb0ELb0ELb1ELb1ELb0ELb0ELb0EEENS1_21CollectiveEpilogueFwdINS6_IJSB_SB_SB_EEESA_SE_SG_Li256ELb0ELb0ELb0ELb0EEENS1_29StaticPersistentTileSchedulerILb0EEEEEEEEEvNT_6ParamsE,@"STO_CUDA_ENTRY STV_DEFAULT"
_ZN7cutlass13device_kernelIN5flash11enable_sm90INS1_16FlashAttnFwdSm90INS1_25CollectiveMainloopFwdSm90ILi2EN4cute5tupleIJNS5_1CILi2EEENS7_ILi1EEES9_EEENS6_IJNS7_ILi128EEESB_NS7_ILi192EEEEEELi128ENS_10bfloat16_tEfNS_4arch4Sm90ELb0ELb0ELb1ELb0ELb0ELb0ELb0ELb1ELb1ELb0ELb0ELb0EEENS1_21CollectiveEpilogueFwdINS6_IJSB_SB_SB_EEESA_SE_SG_Li256ELb0ELb0ELb0ELb0EEENS1_29StaticPersistentTileSchedulerILb0EEEEEEEEEvNT_6ParamsE:
[----:B------:R-:W-:Y:S01]  /*0000*/  LDC R1, c[0x0][0x37c] ;  /* 0x0000df00ff017b82 */ /* 0x000fe20000000800 */
[----:B------:R-:W-:Y:S05]  /*0010*/  EXIT ;  /* 0x000000000000794d */ /* 0x000fea0003800000 */
.L_x_1:
        /* <DEDUP_REMOVED lines=14> */
.L_x_11:


//--------------------- .text._ZN7cutlass13device_kernelIN5flash11enable_sm90INS1_16FlashAttnFwdSm90INS1_25CollectiveMainloopFwdSm90ILi2EN4cute5tupleIJNS5_1CILi1EEES8_S8_EEENS6_IJNS7_ILi128EEESA_NS7_ILi192EEEEEELi128ENS_10bfloat16_tEfNS_4arch4Sm90ELb0ELb0ELb1ELb1ELb0ELb0ELb0ELb1ELb1ELb0ELb0ELb0EEENS1_21CollectiveEpilogueFwdINS6_IJSA_SA_SA_EEES9_SD_SF_Li256ELb1ELb0ELb0ELb0EEENS1_36VarlenDynamicPersistentTileSchedulerILi128ELi128ELi256ELi32ELb0ELb0ELb1ELb0ELb1ELb1EEEEEEEEEvNT_6ParamsE --------------------------
	.section	.text._ZN7cutlass13device_kernelIN5flash11enable_sm90INS1_16FlashAttnFwdSm90INS1_25CollectiveMainloopFwdSm90ILi2EN4cute5tupleIJNS5_1CILi1EEES8_S8_EEENS6_IJNS7_ILi128EEESA_NS7_ILi192EEEEEELi128ENS_10bfloat16_tEfNS_4arch4Sm90ELb0ELb0ELb1ELb1ELb0ELb0ELb0ELb1ELb1ELb0ELb0ELb0EEENS1_21CollectiveEpilogueFwdINS6_IJSA_SA_SA_EEES9_SD_SF_Li256ELb1ELb0ELb0ELb0EEENS1_36VarlenDynamicPersistentTileSchedulerILi128ELi128ELi256ELi32ELb0ELb0ELb1ELb0ELb1ELb1EEEEEEEEEvNT_6ParamsE,"ax",@progbits
	.align	128
.text._ZN7cutlass13device_kernelIN5flash11enable_sm90INS1_16FlashAttnFwdSm90INS1_25CollectiveMainloopFwdSm90ILi2EN4cute5tupleIJNS5_1CILi1EEES8_S8_EEENS6_IJNS7_ILi128EEESA_NS7_ILi192EEEEEELi128ENS_10bfloat16_tEfNS_4arch4Sm90ELb0ELb0ELb1ELb1ELb0ELb0ELb0ELb1ELb1ELb0ELb0ELb0EEENS1_21CollectiveEpilogueFwdINS6_IJSA_SA_SA_EEES9_SD_SF_Li256ELb1ELb0ELb0ELb0EEENS1_36VarlenDynamicPersistentTileSchedulerILi128ELi128ELi256ELi32ELb0ELb0ELb1ELb0ELb1ELb1EEEEEEEEEvNT_6ParamsE:
        .type           _ZN7cutlass13device_kernelIN5flash11enable_sm90INS1_16FlashAttnFwdSm90INS1_25CollectiveMainloopFwdSm90ILi2EN4cute5tupleIJNS5_1CILi1EEES8_S8_EEENS6_IJNS7_ILi128EEESA_NS7_ILi192EEEEEELi128ENS_10bfloat16_tEfNS_4arch4Sm90ELb0ELb0ELb1ELb1ELb0ELb0ELb0ELb1ELb1ELb0ELb0ELb0EEENS1_21CollectiveEpilogueFwdINS6_IJSA_SA_SA_EEES9_SD_SF_Li256ELb1ELb0ELb0ELb0EEENS1_36VarlenDynamicPersistentTileSchedulerILi128ELi128ELi256ELi32ELb0ELb0ELb1ELb0ELb1ELb1EEEEEEEEEvNT_6ParamsE,@function
        .size           _ZN7cutlass13device_kernelIN5flash11enable_sm90INS1_16FlashAttnFwdSm90INS1_25CollectiveMainloopFwdSm90ILi2EN4cute5tupleIJNS5_1CILi1EEES8_S8_EEENS6_IJNS7_ILi128EEESA_NS7_ILi192EEEEEELi128ENS_10bfloat16_tEfNS_4arch4Sm90ELb0ELb0ELb1ELb1ELb0ELb0ELb0ELb1ELb1ELb0ELb0ELb0EEENS1_21CollectiveEpilogueFwdINS6_IJSA_SA_SA_EEES9_SD_SF_Li256ELb1ELb0ELb0ELb0EEENS1_36VarlenDynamicPersistentTileSchedulerILi128ELi128ELi256ELi32ELb0ELb0ELb1ELb0ELb1ELb1EEEEEEEEEvNT_6ParamsE,(.L_x_12 - _ZN7cutlass13device_kernelIN5flash11enable_sm90INS1_16FlashAttnFwdSm90INS1_25CollectiveMainloopFwdSm90ILi2EN4cute5tupleIJNS5_1CILi1EEES8_S8_EEENS6_IJNS7_ILi128EEESA_NS7_ILi192EEEEEELi128ENS_10bfloat16_tEfNS_4arch4Sm90ELb0ELb0ELb1ELb1ELb0ELb0ELb0ELb1ELb1ELb0ELb0ELb0EEENS1_21CollectiveEpilogueFwdINS6_IJSA_SA_SA_EEES9_SD_SF_Li256ELb1ELb0ELb0ELb0EEENS1_36VarlenDynamicPersistentTileSchedulerILi128ELi128ELi256ELi32ELb0ELb0ELb1ELb0ELb1ELb1EEEEEEEEEvNT_6ParamsE)
        .other          _ZN7cutlass13device_kernelIN5flash11enable_sm90INS1_16FlashAttnFwdSm90INS1_25CollectiveMainloopFwdSm90ILi2EN4cute5tupleIJNS5_1CILi1EEES8_S8_EEENS6_IJNS7_ILi128EEESA_NS7_ILi192EEEEEELi128ENS_10bfloat16_tEfNS_4arch4Sm90ELb0ELb0ELb1ELb1ELb0ELb0ELb0ELb1ELb1ELb0ELb0ELb0EEENS1_21CollectiveEpilogueFwdINS6_IJSA_SA_SA_EEES9_SD_SF_Li256ELb1ELb0ELb0ELb0EEENS1_36VarlenDynamicPersistentTileSchedulerILi128ELi128ELi256ELi32ELb0ELb0ELb1ELb0ELb1ELb1EEEEEEEEEvNT_6ParamsE,@"STO_CUDA_ENTRY STV_DEFAULT"
_ZN7cutlass13device_kernelIN5flash11enable_sm90INS1_16FlashAttnFwdSm90INS1_25CollectiveMainloopFwdSm90ILi2EN4cute5tupleIJNS5_1CILi1EEES8_S8_EEENS6_IJNS7_ILi128EEESA_NS7_ILi192EEEEEELi128ENS_10bfloat16_tEfNS_4arch4Sm90ELb0ELb0ELb1ELb1ELb0ELb0ELb0ELb1ELb1ELb0ELb0ELb0EEENS1_21CollectiveEpilogueFwdINS6_IJSA_SA_SA_EEES9_SD_SF_Li256ELb1ELb0ELb0ELb0EEENS1_36VarlenDynamicPersistentTileSchedulerILi128ELi128ELi256ELi32ELb0ELb0ELb1ELb0ELb1ELb1EEEEEEEEEvNT_6ParamsE:
[----:B------:R-:W-:Y:S01]  /*0000*/  LDC R1, c[0x0][0x37c] ;  /* 0x0000df00ff017b82 */ /* 0x000fe20000000800 */
[----:B------:R-:W-:Y:S05]  /*0010*/  EXIT ;  /* 0x000000000000794d */ /* 0x000fea0003800000 */
.L_x_2:
        /* <DEDUP_REMOVED lines=14> */
.L_x_12:


//--------------------- .text._ZN7cutlass13device_kernelIN5flash11enable_sm90INS1_16FlashAttnFwdSm90INS1_25CollectiveMainloopFwdSm90ILi2EN4cute5tupleIJNS5_1CILi1EEES8_S8_EEENS6_IJNS7_ILi128EEESA_NS7_ILi192EEEEEELi128ENS_10bfloat16_tEfNS_4arch4Sm90ELb0ELb0ELb1ELb1ELb0ELb1ELb0ELb1ELb1ELb0ELb0ELb0EEENS1_21CollectiveEpilogueFwdINS6_IJSA_SA_SA_EEES9_SD_SF_Li256ELb1ELb0ELb0ELb0EEENS1_36VarlenDynamicPersistentTileSchedulerILi128ELi128ELi256ELi32ELb0ELb0ELb1ELb0ELb1ELb1EEEEEEEEEvNT_6ParamsE --------------------------
	.section	.text._ZN7cutlass13device_kernelIN5flash11enable_sm90INS1_16FlashAttnFwdSm90INS1_25CollectiveMainloopFwdSm90ILi2EN4cute5tupleIJNS5_1CILi1EEES8_S8_EEENS6_IJNS7_ILi128EEESA_NS7_ILi192EEEEEELi128ENS_10bfloat16_tEfNS_4arch4Sm90ELb0ELb0ELb1ELb1ELb0ELb1ELb0ELb1ELb1ELb0ELb0ELb0EEENS1_21CollectiveEpilogueFwdINS6_IJSA_SA_SA_EEES9_SD_SF_Li256ELb1ELb0ELb0ELb0EEENS1_36VarlenDynamicPersistentTileSchedulerILi128ELi128ELi256ELi32ELb0ELb0ELb1ELb0ELb1ELb1EEEEEEEEEvNT_6ParamsE,"ax",@progbits
	.align	128
.text._ZN7cutlass13device_kernelIN5flash11enable_sm90INS1_16FlashAttnFwdSm90INS1_25CollectiveMainloopFwdSm90ILi2EN4cute5tupleIJNS5_1CILi1EEES8_S8_EEENS6_IJNS7_ILi128EEESA_NS7_ILi192EEEEEELi128ENS_10bfloat16_tEfNS_4arch4Sm90ELb0ELb0ELb1ELb1ELb0ELb1ELb0ELb1ELb1ELb0ELb0ELb0EEENS1_21CollectiveEpilogueFwdINS6_IJSA_SA_SA_EEES9_SD_SF_Li256ELb1ELb0ELb0ELb0EEENS1_36VarlenDynamicPersistentTileSchedulerILi128ELi128ELi256ELi32ELb0ELb0ELb1ELb0ELb1ELb1EEEEEEEEEvNT_6ParamsE:
        .type           _ZN7cutlass13device_kernelIN5flash11enable_sm90INS1_16FlashAttnFwdSm90INS1_25CollectiveMainloopFwdSm90ILi2EN4cute5tupleIJNS5_1CILi1EEES8_S8_EEENS6_IJNS7_ILi128EEESA_NS7_ILi192EEEEEELi128ENS_10bfloat16_tEfNS_4arch4Sm90ELb0ELb0ELb1ELb1ELb0ELb1ELb0ELb1ELb1ELb0ELb0ELb0EEENS1_21CollectiveEpilogueFwdINS6_IJSA_SA_SA_EEES9_SD_SF_Li256ELb1ELb0ELb0ELb0EEENS1_36VarlenDynamicPersistentTileSchedulerILi128ELi128ELi256ELi32ELb0ELb0ELb1ELb0ELb1ELb1EEEEEEEEEvNT_6ParamsE,@function
        .size           _ZN7cutlass13device_kernelIN5flash11enable_sm90INS1_16FlashAttnFwdSm90INS1_25CollectiveMainloopFwdSm90ILi2EN4cute5tupleIJNS5_1CILi1EEES8_S8_EEENS6_IJNS7_ILi128EEESA_NS7_ILi192EEEEEELi128ENS_10bfloat16_tEfNS_4arch4Sm90ELb0ELb0ELb1ELb1ELb0ELb1ELb0ELb1ELb1ELb0ELb0ELb0EEENS1_21CollectiveEpilogueFwdINS6_IJSA_SA_SA_EEES9_SD_SF_Li256ELb1ELb0ELb0ELb0EEENS1_36VarlenDynamicPersistentTileSchedulerILi128ELi128ELi256ELi32ELb0ELb0ELb1ELb0ELb1ELb1EEEEEEEEEvNT_6ParamsE,(.L_x_13 - _ZN7cutlass13device_kernelIN5flash11enable_sm90INS1_16FlashAttnFwdSm90INS1_25CollectiveMainloopFwdSm90ILi2EN4cute5tupleIJNS5_1CILi1EEES8_S8_EEENS6_IJNS7_ILi128EEESA_NS7_ILi192EEEEEELi128ENS_10bfloat16_tEfNS_4arch4Sm90ELb0ELb0ELb1ELb1ELb0ELb1ELb0ELb1ELb1ELb0ELb0ELb0EEENS1_21CollectiveEpilogueFwdINS6_IJSA_SA_SA_EEES9_SD_SF_Li256ELb1ELb0ELb0ELb0EEENS1_36VarlenDynamicPersistentTileSchedulerILi128ELi128ELi256ELi32ELb0ELb0ELb1ELb0ELb1ELb1EEEEEEEEEvNT_6ParamsE)
        .other          _ZN7cutlass13device_kernelIN5flash11enable_sm90INS1_16FlashAttnFwdSm90INS1_25CollectiveMainloopFwdSm90ILi2EN4cute5tupleIJNS5_1CILi1EEES8_S8_EEENS6_IJNS7_ILi128EEESA_NS7_ILi192EEEEEELi128ENS_10bfloat16_tEfNS_4arch4Sm90ELb0ELb0ELb1ELb1ELb0ELb1ELb0ELb1ELb1ELb0ELb0ELb0EEENS1_21CollectiveEpilogueFwdINS6_IJSA_SA_SA_EEES9_SD_SF_Li256ELb1ELb0ELb0ELb0EEENS1_36VarlenDynamicPersistentTileSchedulerILi128ELi128ELi256ELi32ELb0ELb0ELb1ELb0ELb1ELb1EEEEEEEEEvNT_6ParamsE,@"STO_CUDA_ENTRY STV_DEFAULT"
_ZN7cutlass13device_kernelIN5flash11enable_sm90INS1_16FlashAttnFwdSm90INS1_25CollectiveMainloopFwdSm90ILi2EN4cute5tupleIJNS5_1CILi1EEES8_S8_EEENS6_IJNS7_ILi128EEESA_NS7_ILi192EEEEEELi128ENS_10bfloat16_tEfNS_4arch4Sm90ELb0ELb0ELb1ELb1ELb0ELb1ELb0ELb1ELb1ELb0ELb0ELb0EEENS1_21CollectiveEpilogueFwdINS6_IJSA_SA_SA_EEES9_SD_SF_Li256ELb1ELb0ELb0ELb0EEENS1_36VarlenDynamicPersistentTileSchedulerILi128ELi128ELi256ELi32ELb0ELb0ELb1ELb0ELb1ELb1EEEEEEEEEvNT_6ParamsE:
[----:B------:R-:W-:Y:S01]  /*0000*/  LDC R1, c[0x0][0x37c] ;  /* 0x0000df00ff017b82 */ /* 0x000fe20000000800 */
[----:B------:R-:W-:Y:S05]  /*0010*/  EXIT ;  /* 0x000000000000794d */ /* 0x000fea0003800000 */
.L_x_3:
        /* <DEDUP_REMOVED lines=14> */
.L_x_13:


//--------------------- .text._ZN7cutlass13device_kernelIN5flash11enable_sm90INS1_16FlashAttnFwdSm90INS1_25CollectiveMainloopFwdSm90ILi2EN4cute5tupleIJNS5_1CILi1EEES8_S8_EEENS6_IJNS7_ILi128EEENS7_ILi96EEENS7_ILi192EEEEEELi128ENS_10bfloat16_tEfNS_4arch4Sm90ELb0ELb1ELb1ELb0ELb0ELb0ELb0ELb1ELb1ELb0ELb0ELb0EEENS1_21CollectiveEpilogueFwdINS6_IJSA_SA_SB_EEES9_SE_SG_Li256ELb0ELb0ELb0ELb0EEENS1_30DynamicPersistentTileSchedulerILi256ELi32ELb0ELb0ELb1EEEEEEEEEvNT_6ParamsE --------------------------
	.section	.text._ZN7cutlass13device_kernelIN5flash11enable_sm90INS1_16FlashAttnFwdSm90INS1_25CollectiveMainloopFwdSm90ILi2EN4cute5tupleIJNS5_1CILi1EEES8_S8_EEENS6_IJNS7_ILi128EEENS7_ILi96EEENS7_ILi192EEEEEELi128ENS_10bfloat16_tEfNS_4arch4Sm90ELb0ELb1ELb1ELb0ELb0ELb0ELb0ELb1ELb1ELb0ELb0ELb0EEENS1_21CollectiveEpilogueFwdINS6_IJSA_SA_SB_EEES9_SE_SG_Li256ELb0ELb0ELb0ELb0EEENS1_30DynamicPersistentTileSchedulerILi256ELi32ELb0ELb0ELb1EEEEEEEEEvNT_6ParamsE,"ax",@progbits
	.align	128
.text._ZN7cutlass13device_kernelIN5flash11enable_sm90INS1_16FlashAttnFwdSm90INS1_25CollectiveMainloopFwdSm90ILi2EN4cute5tupleIJNS5_1CILi1EEES8_S8_EEENS6_IJNS7_ILi128EEENS7_ILi96EEENS7_ILi192EEEEEELi128ENS_10bfloat16_tEfNS_4arch4Sm90ELb0ELb1ELb1ELb0ELb0ELb0ELb0ELb1ELb1ELb0ELb0ELb0EEENS1_21CollectiveEpilogueFwdINS6_IJSA_SA_SB_EEES9_SE_SG_Li256ELb0ELb0ELb0ELb0EEENS1_30DynamicPersistentTileSchedulerILi256ELi32ELb0ELb0ELb1EEEEEEEEEvNT_6ParamsE:
        .type           _ZN7cutlass13device_kernelIN5flash11enable_sm90INS1_16FlashAttnFwdSm90INS1_25CollectiveMainloopFwdSm90ILi2EN4cute5tupleIJNS5_1CILi1EEES8_S8_EEENS6_IJNS7_ILi128EEENS7_ILi96EEENS7_ILi192EEEEEELi128ENS_10bfloat16_tEfNS_4arch4Sm90ELb0ELb1ELb1ELb0ELb0ELb0ELb0ELb1ELb1ELb0ELb0ELb0EEENS1_21CollectiveEpilogueFwdINS6_IJSA_SA_SB_EEES9_SE_SG_Li256ELb0ELb0ELb0ELb0EEENS1_30DynamicPersistentTileSchedulerILi256ELi32ELb0ELb0ELb1EEEEEEEEEvNT_6ParamsE,@function
        .size           _ZN7cutlass13device_kernelIN5flash11enable_sm90INS1_16FlashAttnFwdSm90INS1_25CollectiveMainloopFwdSm90ILi2EN4cute5tupleIJNS5_1CILi1EEES8_S8_EEENS6_IJNS7_ILi128EEENS7_ILi96EEENS7_ILi192EEEEEELi128ENS_10bfloat16_tEfNS_4arch4Sm90ELb0ELb1ELb1ELb0ELb0ELb0ELb0ELb1ELb1ELb0ELb0ELb0EEENS1_21CollectiveEpilogueFwdINS6_IJSA_SA_SB_EEES9_SE_SG_Li256ELb0ELb0ELb0ELb0EEENS1_30DynamicPersistentTileSchedulerILi256ELi32ELb0ELb0ELb1EEEEEEEEEvNT_6ParamsE,(.L_x_14 - _ZN7cutlass13device_kernelIN5flash11enable_sm90INS1_16FlashAttnFwdSm90INS1_25CollectiveMainloopFwdSm90ILi2EN4cute5tupleIJNS5_1CILi1EEES8_S8_EEENS6_IJNS7_ILi128EEENS7_ILi96EEENS7_ILi192EEEEEELi128ENS_10bfloat16_tEfNS_4arch4Sm90ELb0ELb1ELb1ELb0ELb0ELb0ELb0ELb1ELb1ELb0ELb0ELb0EEENS1_21CollectiveEpilogueFwdINS6_IJSA_SA_SB_EEES9_SE_SG_Li256ELb0ELb0ELb0ELb0EEENS1_30DynamicPersistentTileSchedulerILi256ELi32ELb0ELb0ELb1EEEEEEEEEvNT_6ParamsE)
        .other          _ZN7cutlass13device_kernelIN5flash11enable_sm90INS1_16FlashAttnFwdSm90INS1_25CollectiveMainloopFwdSm90ILi2EN4cute5tupleIJNS5_1CILi1EEES8_S8_EEENS6_IJNS7_ILi128EEENS7_ILi96EEENS7_ILi192EEEEEELi128ENS_10bfloat16_tEfNS_4arch4Sm90ELb0ELb1ELb1ELb0ELb0ELb0ELb0ELb1ELb1ELb0ELb0ELb0EEENS1_21CollectiveEpilogueFwdINS6_IJSA_SA_SB_EEES9_SE_SG_Li256ELb0ELb0ELb0ELb0EEENS1_30DynamicPersistentTileSchedulerILi256ELi32ELb0ELb0ELb1EEEEEEEEEvNT_6ParamsE,@"STO_CUDA_ENTRY STV_DEFAULT"
_ZN7cutlass13device_kernelIN5flash11enable_sm90INS1_16FlashAttnFwdSm90INS1_25CollectiveMainloopFwdSm90ILi2EN4cute5tupleIJNS5_1CILi1EEES8_S8_EEENS6_IJNS7_ILi128EEENS7_ILi96EEENS7_ILi192EEEEEELi128ENS_10bfloat16_tEfNS_4arch4Sm90ELb0ELb1ELb1ELb0ELb0ELb0ELb0ELb1ELb1ELb0ELb0ELb0EEENS1_21CollectiveEpilogueFwdINS6_IJSA_SA_SB_EEES9_SE_SG_Li256ELb0ELb0ELb0ELb0EEENS1_30DynamicPersistentTileSchedulerILi256ELi32ELb0ELb0ELb1EEEEEEEEEvNT_6ParamsE:
[----:B------:R-:W-:Y:S01]  /*0000*/  LDC R1, c[0x0][0x37c] ;  /* 0x0000df00ff017b82 */ /* 0x000fe20000000800 */
[----:B------:R-:W-:Y:S05]  /*0010*/  EXIT ;  /* 0x000000000000794d */ /* 0x000fea0003800000 */
.L_x_4:
        /* <DEDUP_REMOVED lines=14> */
.L_x_14:


//--------------------- .text._ZN7cutlass13device_kernelIN5flash11enable_sm90INS1_16FlashAttnFwdSm90INS1_25CollectiveMainloopFwdSm90ILi2EN4cute5tupleIJNS5_1CILi1EEES8_S8_EEENS6_IJNS7_ILi128EEENS7_ILi96EEENS7_ILi192EEEEEELi128ENS_10bfloat16_tEfNS_4arch4Sm90ELb0ELb1ELb1ELb1ELb0ELb0ELb0ELb1ELb1ELb0ELb0ELb0EEENS1_21CollectiveEpilogueFwdINS6_IJSA_SA_SB_EEES9_SE_SG_Li256ELb1ELb0ELb0ELb0EEENS1_36VarlenDynamicPersistentTileSchedulerILi128ELi96ELi256ELi32ELb0ELb0ELb1ELb1ELb0ELb1EEEEEEEEEvNT_6ParamsE --------------------------
	.section	.text._ZN7cutlass13device_kernelIN5flash11enable_sm90INS1_16FlashAttnFwdSm90INS1_25CollectiveMainloopFwdSm90ILi2EN4cute5tupleIJNS5_1CILi1EEES8_S8_EEENS6_IJNS7_ILi128EEENS7_ILi96EEENS7_ILi192EEEEEELi128ENS_10bfloat16_tEfNS_4arch4Sm90ELb0ELb1ELb1ELb1ELb0ELb0ELb0ELb1ELb1ELb0ELb0ELb0EEENS1_21CollectiveEpilogueFwdINS6_IJSA_SA_SB_EEES9_SE_SG_Li256ELb1ELb0ELb0ELb0EEENS1_36VarlenDynamicPersistentTileSchedulerILi128ELi96ELi256ELi32ELb0ELb0ELb1ELb1ELb0ELb1EEEEEEEEEvNT_6ParamsE,"ax",@progbits
	.align	128
.text._ZN7cutlass13device_kernelIN5flash11enable_sm90INS1_16FlashAttnFwdSm90INS1_25CollectiveMainloopFwdSm90ILi2EN4cute5tupleIJNS5_1CILi1EEES8_S8_EEENS6_IJNS7_ILi128EEENS7_ILi96EEENS7_ILi192EEEEEELi128ENS_10bfloat16_tEfNS_4arch4Sm90ELb0ELb1ELb1ELb1ELb0ELb0ELb0ELb1ELb1ELb0ELb0ELb0EEENS1_21CollectiveEpilogueFwdINS6_IJSA_SA_SB_EEES9_SE_SG_Li256ELb1ELb0ELb0ELb0EEENS1_36VarlenDynamicPersistentTileSchedulerILi128ELi96ELi256ELi32ELb0ELb0ELb1ELb1ELb0ELb1EEEEEEEEEvNT_6ParamsE:
        .type           _ZN7cutlass13device_kernelIN5flash11enable_sm90INS1_16FlashAttnFwdSm90INS1_25CollectiveMainloopFwdSm90ILi2EN4cute5tupleIJNS5_1CILi1EEES8_S8_EEENS6_IJNS7_ILi128EEENS7_ILi96EEENS7_ILi192EEEEEELi128ENS_10bfloat16_tEfNS_4arch4Sm90ELb0ELb1ELb1ELb1ELb0ELb0ELb0ELb1ELb1ELb0ELb0ELb0EEENS1_21CollectiveEpilogueFwdINS6_IJSA_SA_SB_EEES9_SE_SG_Li256ELb1ELb0ELb0ELb0EEENS1_36VarlenDynamicPersistentTileSchedulerILi128ELi96ELi256ELi32ELb0ELb0ELb1ELb1ELb0ELb1EEEEEEEEEvNT_6ParamsE,@function
        .size           _ZN7cutlass13device_kernelIN5flash11enable_sm90INS1_16FlashAttnFwdSm90INS1_25CollectiveMainloopFwdSm90ILi2EN4cute5tupleIJNS5_1CILi1EEES8_S8_EEENS6_IJNS7_ILi128EEENS7_ILi96EEENS7_ILi192EEEEEELi128ENS_10bfloat16_tEfNS_4arch4Sm90ELb0ELb1ELb1ELb1ELb0ELb0ELb0ELb1ELb1ELb0ELb0ELb0EEENS1_21CollectiveEpilogueFwdINS6_IJSA_SA_SB_EEES9_SE_SG_Li256ELb1ELb0ELb0ELb0EEENS1_36VarlenDynamicPersistentTileSchedulerILi128ELi96ELi256ELi32ELb0ELb0ELb1ELb1ELb0ELb1EEEEEEEEEvNT_6ParamsE,(.L_x_15 - _ZN7cutlass13device_kernelIN5flash11enable_sm90INS1_16FlashAttnFwdSm90INS1_25CollectiveMainloopFwdSm90ILi2EN4cute5tupleIJNS5_1CILi1EEES8_S8_EEENS6_IJNS7_ILi128EEENS7_ILi96EEENS7_ILi192EEEEEELi128ENS_10bfloat16_tEfNS_4arch4Sm90ELb0ELb1ELb1ELb1ELb0ELb0ELb0ELb1ELb1ELb0ELb0ELb0EEENS1_21CollectiveEpilogueFwdINS6_IJSA_SA_SB_EEES9_SE_SG_Li256ELb1ELb0ELb0ELb0EEENS1_36VarlenDynamicPersistentTileSchedulerILi128ELi96ELi256ELi32ELb0ELb0ELb1ELb1ELb0ELb1EEEEEEEEEvNT_6ParamsE)
        .other          _ZN7cutlass13device_kernelIN5flash11enable_sm90INS1_16FlashAttnFwdSm90INS1_25CollectiveMainloopFwdSm90ILi2EN4cute5tupleIJNS5_1CILi1EEES8_S8_EEENS6_IJNS7_ILi128EEENS7_ILi96EEENS7_ILi192EEEEEELi128ENS_10bfloat16_tEfNS_4arch4Sm90ELb0ELb1ELb1ELb1ELb0ELb0ELb0ELb1ELb1ELb0ELb0ELb0EEENS1_21CollectiveEpilogueFwdINS6_IJSA_SA_SB_EEES9_SE_SG_Li256ELb1ELb0ELb0ELb0EEENS1_36VarlenDynamicPersistentTileSchedulerILi128ELi96ELi256ELi32ELb0ELb0ELb1ELb1ELb0ELb1EEEEEEEEEvNT_6ParamsE,@"STO_CUDA_ENTRY STV_DEFAULT"
_ZN7cutlass13device_kernelIN5flash11enable_sm90INS1_16FlashAttnFwdSm90INS1_25CollectiveMainloopFwdSm90ILi2EN4cute5tupleIJNS5_1CILi1EEES8_S8_EEENS6_IJNS7_ILi128EEENS7_ILi96EEENS7_ILi192EEEEEELi128ENS_10bfloat16_tEfNS_4arch4Sm90ELb0ELb1ELb1ELb1ELb0ELb0ELb0ELb1ELb1ELb0ELb0ELb0EEENS1_21CollectiveEpilogueFwdINS6_IJSA_SA_SB_EEES9_SE_SG_Li256ELb1ELb0ELb0ELb0EEENS1_36VarlenDynamicPersistentTileSchedulerILi128ELi96ELi256ELi32ELb0ELb0ELb1ELb1ELb0ELb1EEEEEEEEEvNT_6ParamsE:
[----:B------:R-:W-:Y:S01]  /*0000*/  LDC R1, c[0x0][0x37c] ;  /* 0x0000df00ff017b82 */ /* 0x000fe20000000800 */
[----:B------:R-:W-:Y:S05]  /*0010*/  EXIT ;  /* 0x000000000000794d */ /* 0x000fea0003800000 */
.L_x_5:
        /* <DEDUP_REMOVED lines=14> */
.L_x_15:


//--------------------- .text._ZN7cutlass13device_kernelIN5flash11enable_sm90INS1_16FlashAttnFwdSm90INS1_25CollectiveMainloopFwdSm90ILi2EN4cute5tupleIJNS5_1CILi1EEES8_S8_EEENS6_IJNS7_ILi128EEENS7_ILi96EEENS7_ILi192EEEEEELi128ENS_10bfloat16_tEfNS_4arch4Sm90ELb0ELb1ELb1ELb1ELb0ELb1ELb0ELb1ELb1ELb0ELb0ELb0EEENS1_21CollectiveEpilogueFwdINS6_IJSA_SA_SB_EEES9_SE_SG_Li256ELb1ELb0ELb0ELb0EEENS1_36VarlenDynamicPersistentTileSchedulerILi128ELi96ELi256ELi32ELb0ELb0ELb1ELb1ELb0ELb1EEEEEEEEEvNT_6ParamsE --------------------------
	.section	.text._ZN7cutlass13device_kernelIN5flash11enable_sm90INS1_16FlashAttnFwdSm90INS1_25CollectiveMainloopFwdSm90ILi2EN4cute5tupleIJNS5_1CILi1EEES8_S8_EEENS6_IJNS7_ILi128EEENS7_ILi96EEENS7_ILi192EEEEEELi128ENS_10bfloat16_tEfNS_4arch4Sm90ELb0ELb1ELb1ELb1ELb0ELb1ELb0ELb1ELb1ELb0ELb0ELb0EEENS1_21CollectiveEpilogueFwdINS6_IJSA_SA_SB_EEES9_SE_SG_Li256ELb1ELb0ELb0ELb0EEENS1_36VarlenDynamicPersistentTileSchedulerILi128ELi96ELi256ELi32ELb0ELb0ELb1ELb1ELb0ELb1EEEEEEEEEvNT_6ParamsE,"ax",@progbits
	.align	128
.text._ZN7cutlass13device_kernelIN5flash11enable_sm90INS1_16FlashAttnFwdSm90INS1_25CollectiveMainloopFwdSm90ILi2EN4cute5tupleIJNS5_1CILi1EEES8_S8_EEENS6_IJNS7_ILi128EEENS7_ILi96EEENS7_ILi192EEEEEELi128ENS_10bfloat16_tEfNS_4arch4Sm90ELb0ELb1ELb1ELb1ELb0ELb1ELb0ELb1ELb1ELb0ELb0ELb0EEENS1_21CollectiveEpilogueFwdINS6_IJSA_SA_SB_EEES9_SE_SG_Li256ELb1ELb0ELb0ELb0EEENS1_36VarlenDynamicPersistentTileSchedulerILi128ELi96ELi256ELi32ELb0ELb0ELb1ELb1ELb0ELb1EEEEEEEEEvNT_6ParamsE:
        .type           _ZN7cutlass13device_kernelIN5flash11enable_sm90INS1_16FlashAttnFwdSm90INS1_25CollectiveMainloopFwdSm90ILi2EN4cute5tupleIJNS5_1CILi1EEES8_S8_EEENS6_IJNS7_ILi128EEENS7_ILi96EEENS7_ILi192EEEEEELi128ENS_10bfloat16_tEfNS_4arch4Sm90ELb0ELb1ELb1ELb1ELb0ELb1ELb0ELb1ELb1ELb0ELb0ELb0EEENS1_21CollectiveEpilogueFwdINS6_IJSA_SA_SB_EEES9_SE_SG_Li256ELb1ELb0ELb0ELb0EEENS1_36VarlenDynamicPersistentTileSchedulerILi128ELi96ELi256ELi32ELb0ELb0ELb1ELb1ELb0ELb1EEEEEEEEEvNT_6ParamsE,@function
        .size           _ZN7cutlass13device_kernelIN5flash11enable_sm90INS1_16FlashAttnFwdSm90INS1_25CollectiveMainloopFwdSm90ILi2EN4cute5tupleIJNS5_1CILi1EEES8_S8_EEENS6_IJNS7_ILi128EEENS7_ILi96EEENS7_ILi192EEEEEELi128ENS_10bfloat16_tEfNS_4arch4Sm90ELb0ELb1ELb1ELb1ELb0ELb1ELb0ELb1ELb1ELb0ELb0ELb0EEENS1_21CollectiveEpilogueFwdINS6_IJSA_SA_SB_EEES9_SE_SG_Li256ELb1ELb0ELb0ELb0EEENS1_36VarlenDynamicPersistentTileSchedulerILi128ELi96ELi256ELi32ELb0ELb0ELb1ELb1ELb0ELb1EEEEEEEEEvNT_6ParamsE,(.L_x_16 - _ZN7cutlass13device_kernelIN5flash11enable_sm90INS1_16FlashAttnFwdSm90INS1_25CollectiveMainloopFwdSm90ILi2EN4cute5tupleIJNS5_1CILi1EEES8_S8_EEENS6_IJNS7_ILi128EEENS7_ILi96EEENS7_ILi192EEEEEELi128ENS_10bfloat16_tEfNS_4arch4Sm90ELb0ELb1ELb1ELb1ELb0ELb1ELb0ELb1ELb1ELb0ELb0ELb0EEENS1_21CollectiveEpilogueFwdINS6_IJSA_SA_SB_EEES9_SE_SG_Li256ELb1ELb0ELb0ELb0EEENS1_36VarlenDynamicPersistentTileSchedulerILi128ELi96ELi256ELi32ELb0ELb0ELb1ELb1ELb0ELb1EEEEEEEEEvNT_6ParamsE)
        .other          _ZN7cutlass13device_kernelIN5flash11enable_sm90INS1_16FlashAttnFwdSm90INS1_25CollectiveMainloopFwdSm90ILi2EN4cute5tupleIJNS5_1CILi1EEES8_S8_EEENS6_IJNS7_ILi128EEENS7_ILi96EEENS7_ILi192EEEEEELi128ENS_10bfloat16_tEfNS_4arch4Sm90ELb0ELb1ELb1ELb1ELb0ELb1ELb0ELb1ELb1ELb0ELb0ELb0EEENS1_21CollectiveEpilogueFwdINS6_IJSA_SA_SB_EEES9_SE_SG_Li256ELb1ELb0ELb0ELb0EEENS1_36VarlenDynamicPersistentTileSchedulerILi128ELi96ELi256ELi32ELb0ELb0ELb1ELb1ELb0ELb1EEEEEEEEEvNT_6ParamsE,@"STO_CUDA_ENTRY STV_DEFAULT"
_ZN7cutlass13device_kernelIN5flash11enable_sm90INS1_16FlashAttnFwdSm90INS1_25CollectiveMainloopFwdSm90ILi2EN4cute5tupleIJNS5_1CILi1EEES8_S8_EEENS6_IJNS7_ILi128EEENS7_ILi96EEENS7_ILi192EEEEEELi128ENS_10bfloat16_tEfNS_4arch4Sm90ELb0ELb1ELb1ELb1ELb0ELb1ELb0ELb1ELb1ELb0ELb0ELb0EEENS1_21CollectiveEpilogueFwdINS6_IJSA_SA_SB_EEES9_SE_SG_Li256ELb1ELb0ELb0ELb0EEENS1_36VarlenDynamicPersistentTileSchedulerILi128ELi96ELi256ELi32ELb0ELb0ELb1ELb1ELb0ELb1EEEEEEEEEvNT_6ParamsE:
[----:B------:R-:W-:Y:S01]  /*0000*/  LDC R1, c[0x0][0x37c] ;  /* 0x0000df00ff017b82 */ /* 0x000fe20000000800 */
[----:B------:R-:W-:Y:S05]  /*0010*/  EXIT ;  /* 0x000000000000794d */ /* 0x000fea0003800000 */
.L_x_6:
        /* <DEDUP_REMOVED lines=14> */
.L_x_16:


//--------------------- .text._ZN7cutlass13device_kernelIN5flash11enable_sm90INS1_16FlashAttnFwdSm90INS1_25CollectiveMainloopFwdSm90ILi2EN4cute5tupleIJNS5_1CILi1EEES8_S8_EEENS6_IJNS7_ILi128EEESA_NS7_ILi192EEEEEELi128ENS_10bfloat16_tEfNS_4arch4Sm90ELb1ELb0ELb1ELb0ELb0ELb0ELb0ELb1ELb1ELb0ELb0ELb0EEENS1_21CollectiveEpilogueFwdINS6_IJSA_SA_SA_EEES9_SD_SF_Li256ELb0ELb0ELb0ELb0EEENS1_30DynamicPersistentTileSchedulerILi256ELi32ELb0ELb0ELb1EEEEEEEEEvNT_6ParamsE --------------------------
	.section	.text._ZN7cutlass13device_kernelIN5flash11enable_sm90INS1_16FlashAttnFwdSm90INS1_25CollectiveMainloopFwdSm90ILi2EN4cute5tupleIJNS5_1CILi1EEES8_S8_EEENS6_IJNS7_ILi128EEESA_NS7_ILi192EEEEEELi128ENS_10bfloat16_tEfNS_4arch4Sm90ELb1ELb0ELb1ELb0ELb0ELb0ELb0ELb1ELb1ELb0ELb0ELb0EEENS1_21CollectiveEpilogueFwdINS6_IJSA_SA_SA_EEES9_SD_SF_Li256ELb0ELb0ELb0ELb0EEENS1_30DynamicPersistentTileSchedulerILi256ELi32ELb0ELb0ELb1EEEEEEEEEvNT_6ParamsE,"ax",@progbits
	.align	128
.text._ZN7cutlass13device_kernelIN5flash11enable_sm90INS1_16FlashAttnFwdSm90INS1_25CollectiveMainloopFwdSm90ILi2EN4cute5tupleIJNS5_1CILi1EEES8_S8_EEENS6_IJNS7_ILi128EEESA_NS7_ILi192EEEEEELi128ENS_10bfloat16_tEfNS_4arch4Sm90ELb1ELb0ELb1ELb0ELb0ELb0ELb0ELb1ELb1ELb0ELb0ELb0EEENS1_21CollectiveEpilogueFwdINS6_IJSA_SA_SA_EEES9_SD_SF_Li256ELb0ELb0ELb0ELb0EEENS1_30DynamicPersistentTileSchedulerILi256ELi32ELb0ELb0ELb1EEEEEEEEEvNT_6ParamsE:
        .type           _ZN7cutlass13device_kernelIN5flash11enable_sm90INS1_16FlashAttnFwdSm90INS1_25CollectiveMainloopFwdSm90ILi2EN4cute5tupleIJNS5_1CILi1EEES8_S8_EEENS6_IJNS7_ILi128EEESA_NS7_ILi192EEEEEELi128ENS_10bfloat16_tEfNS_4arch4Sm90ELb1ELb0ELb1ELb0ELb0ELb0ELb0ELb1ELb1ELb0ELb0ELb0EEENS1_21CollectiveEpilogueFwdINS6_IJSA_SA_SA_EEES9_SD_SF_Li256ELb0ELb0ELb0ELb0EEENS1_30DynamicPersistentTileSchedulerILi256ELi32ELb0ELb0ELb1EEEEEEEEEvNT_6ParamsE,@function
        .size           _ZN7cutlass13device_kernelIN5flash11enable_sm90INS1_16FlashAttnFwdSm90INS1_25CollectiveMainloopFwdSm90ILi2EN4cute5tupleIJNS5_1CILi1EEES8_S8_EEENS6_IJNS7_ILi128EEESA_NS7_ILi192EEEEEELi128ENS_10bfloat16_tEfNS_4arch4Sm90ELb1ELb0ELb1ELb0ELb0ELb0ELb0ELb1ELb1ELb0ELb0ELb0EEENS1_21CollectiveEpilogueFwdINS6_IJSA_SA_SA_EEES9_SD_SF_Li256ELb0ELb0ELb0ELb0EEENS1_30DynamicPersistentTileSchedulerILi256ELi32ELb0ELb0ELb1EEEEEEEEEvNT_6ParamsE,(.L_x_17 - _ZN7cutlass13device_kernelIN5flash11enable_sm90INS1_16FlashAttnFwdSm90INS1_25CollectiveMainloopFwdSm90ILi2EN4cute5tupleIJNS5_1CILi1EEES8_S8_EEENS6_IJNS7_ILi128EEESA_NS7_ILi192EEEEEELi128ENS_10bfloat16_tEfNS_4arch4Sm90ELb1ELb0ELb1ELb0ELb0ELb0ELb0ELb1ELb1ELb0ELb0ELb0EEENS1_21CollectiveEpilogueFwdINS6_IJSA_SA_SA_EEES9_SD_SF_Li256ELb0ELb0ELb0ELb0EEENS1_30DynamicPersistentTileSchedulerILi256ELi32ELb0ELb0ELb1EEEEEEEEEvNT_6ParamsE)
        .other          _ZN7cutlass13device_kernelIN5flash11enable_sm90INS1_16FlashAttnFwdSm90INS1_25CollectiveMainloopFwdSm90ILi2EN4cute5tupleIJNS5_1CILi1EEES8_S8_EEENS6_IJNS7_ILi128EEESA_NS7_ILi192EEEEEELi128ENS_10bfloat16_tEfNS_4arch4Sm90ELb1ELb0ELb1ELb0ELb0ELb0ELb0ELb1ELb1ELb0ELb0ELb0EEENS1_21CollectiveEpilogueFwdINS6_IJSA_SA_SA_EEES9_SD_SF_Li256ELb0ELb0ELb0ELb0EEENS1_30DynamicPersistentTileSchedulerILi256ELi32ELb0ELb0ELb1EEEEEEEEEvNT_6ParamsE,@"STO_CUDA_ENTRY STV_DEFAULT"
_ZN7cutlass13device_kernelIN5flash11enable_sm90INS1_16FlashAttnFwdSm90INS1_25CollectiveMainloopFwdSm90ILi2EN4cute5tupleIJNS5_1CILi1EEES8_S8_EEENS6_IJNS7_ILi128EEESA_NS7_ILi192EEEEEELi128ENS_10bfloat16_tEfNS_4arch4Sm90ELb1ELb0ELb1ELb0ELb0ELb0ELb0ELb1ELb1ELb0ELb0ELb0EEENS1_21CollectiveEpilogueFwdINS6_IJSA_SA_SA_EEES9_SD_SF_Li256ELb0ELb0ELb0ELb0EEENS1_30DynamicPersistentTileSchedulerILi256ELi32ELb0ELb0ELb1EEEEEEEEEvNT_6ParamsE:
[----:B------:R-:W-:Y:S01]  /*0000*/  LDC R1, c[0x0][0x37c] ;  /* 0x0000df00ff017b82 */ /* 0x000fe20000000800 */
[----:B------:R-:W-:Y:S05]  /*0010*/  EXIT ;  /* 0x000000000000794d */ /* 0x000fea0003800000 */
.L_x_7:
        /* <DEDUP_REMOVED lines=14> */
.L_x_17:


//--------------------- .text._ZN7cutlass13device_kernelIN5flash11enable_sm90INS1_16FlashAttnFwdSm90INS1_25CollectiveMainloopFwdSm90ILi2EN4cute5tupleIJNS5_1CILi1EEES8_S8_EEENS6_IJNS7_ILi128EEESA_NS7_ILi192EEEEEELi128ENS_10bfloat16_tEfNS_4arch4Sm90ELb1ELb0ELb1ELb1ELb0ELb0ELb0ELb1ELb1ELb0ELb0ELb0EEENS1_21CollectiveEpilogueFwdINS6_IJSA_SA_SA_EEES9_SD_SF_Li256ELb1ELb0ELb0ELb0EEENS1_36VarlenDynamicPersistentTileSchedulerILi128ELi128ELi256ELi32ELb0ELb0ELb1ELb1ELb1ELb1EEEEEEEEEvNT_6ParamsE --------------------------
	.section	.text._ZN7cutlass13device_kernelIN5flash11enable_sm90INS1_16FlashAttnFwdSm90INS1_25CollectiveMainloopFwdSm90ILi2EN4cute5tupleIJNS5_1CILi1EEES8_S8_EEENS6_IJNS7_ILi128EEESA_NS7_ILi192EEEEEELi128ENS_10bfloat16_tEfNS_4arch4Sm90ELb1ELb0ELb1ELb1ELb0ELb0ELb0ELb1ELb1ELb0ELb0ELb0EEENS1_21CollectiveEpilogueFwdINS6_IJSA_SA_SA_EEES9_SD_SF_Li256ELb1ELb0ELb0ELb0EEENS1_36VarlenDynamicPersistentTileSchedulerILi128ELi128ELi256ELi32ELb0ELb0ELb1ELb1ELb1ELb1EEEEEEEEEvNT_6ParamsE,"ax",@progbits
	.align	128
.text._ZN7cutlass13device_kernelIN5flash11enable_sm90INS1_16FlashAttnFwdSm90INS1_25CollectiveMainloopFwdSm90ILi2EN4cute5tupleIJNS5_1CILi1EEES8_S8_EEENS6_IJNS7_ILi128EEESA_NS7_ILi192EEEEEELi128ENS_10bfloat16_tEfNS_4arch4Sm90ELb1ELb0ELb1ELb1ELb0ELb0ELb0ELb1ELb1ELb0ELb0ELb0EEENS1_21CollectiveEpilogueFwdINS6_IJSA_SA_SA_EEES9_SD_SF_Li256ELb1ELb0ELb0ELb0EEENS1_36VarlenDynamicPersistentTileSchedulerILi128ELi128ELi256ELi32ELb0ELb0ELb1ELb1ELb1ELb1EEEEEEEEEvNT_6ParamsE:
        .type           _ZN7cutlass13device_kernelIN5flash11enable_sm90INS1_16FlashAttnFwdSm90INS1_25CollectiveMainloopFwdSm90ILi2EN4cute5tupleIJNS5_1CILi1EEES8_S8_EEENS6_IJNS7_ILi128EEESA_NS7_ILi192EEEEEELi128ENS_10bfloat16_tEfNS_4arch4Sm90ELb1ELb0ELb1ELb1ELb0ELb0ELb0ELb1ELb1ELb0ELb0ELb0EEENS1_21CollectiveEpilogueFwdINS6_IJSA_SA_SA_EEES9_SD_SF_Li256ELb1ELb0ELb0ELb0EEENS1_36VarlenDynamicPersistentTileSchedulerILi128ELi128ELi256ELi32ELb0ELb0ELb1ELb1ELb1ELb1EEEEEEEEEvNT_6ParamsE,@function
        .size           _ZN7cutlass13device_kernelIN5flash11enable_sm90INS1_16FlashAttnFwdSm90INS1_25CollectiveMainloopFwdSm90ILi2EN4cute5tupleIJNS5_1CILi1EEES8_S8_EEENS6_IJNS7_ILi128EEESA_NS7_ILi192EEEEEELi128ENS_10bfloat16_tEfNS_4arch4Sm90ELb1ELb0ELb1ELb1ELb0ELb0ELb0ELb1ELb1ELb0ELb0ELb0EEENS1_21CollectiveEpilogueFwdINS6_IJSA_SA_SA_EEES9_SD_SF_Li256ELb1ELb0ELb0ELb0EEENS1_36VarlenDynamicPersistentTileSchedulerILi128ELi128ELi256ELi32ELb0ELb0ELb1ELb1ELb1ELb1EEEEEEEEEvNT_6ParamsE,(.L_x_18 - _ZN7cutlass13device_kernelIN5flash11enable_sm90INS1_16FlashAttnFwdSm90INS1_25CollectiveMainloopFwdSm90ILi2EN4cute5tupleIJNS5_1CILi1EEES8_S8_EEENS6_IJNS7_ILi128EEESA_NS7_ILi192EEEEEELi128ENS_10bfloat16_tEfNS_4arch4Sm90ELb1ELb0ELb1ELb1ELb0ELb0ELb0ELb1ELb1ELb0ELb0ELb0EEENS1_21CollectiveEpilogueFwdINS6_IJSA_SA_SA_EEES9_SD_SF_Li256ELb1ELb0ELb0ELb0EEENS1_36VarlenDynamicPersistentTileSchedulerILi128ELi128ELi256ELi32ELb0ELb0ELb1ELb1ELb1ELb1EEEEEEEEEvNT_6ParamsE)
        .other          _ZN7cutlass13device_kernelIN5flash11enable_sm90INS1_16FlashAttnFwdSm90INS1_25CollectiveMainloopFwdSm90ILi2EN4cute5tupleIJNS5_1CILi1EEES8_S8_EEENS6_IJNS7_ILi128EEESA_NS7_ILi192EEEEEELi128ENS_10bfloat16_tEfNS_4arch4Sm90ELb1ELb0ELb1ELb1ELb0ELb0ELb0ELb1ELb1ELb0ELb0ELb0EEENS1_21CollectiveEpilogueFwdINS6_IJSA_SA_SA_EEES9_SD_SF_Li256ELb1ELb0ELb0ELb0EEENS1_36VarlenDynamicPersistentTileSchedulerILi128ELi128ELi256ELi32ELb0ELb0ELb1ELb1ELb1ELb1EEEEEEEEEvNT_6ParamsE,@"STO_CUDA_ENTRY STV_DEFAULT"
_ZN7cutlass13device_kernelIN5flash11enable_sm90INS1_16FlashAttnFwdSm90INS1_25CollectiveMainloopFwdSm90ILi2EN4cute5tupleIJNS5_1CILi1EEES8_S8_EEENS6_IJNS7_ILi128EEESA_NS7_ILi192EEEEEELi128ENS_10bfloat16_tEfNS_4arch4Sm90ELb1ELb0ELb1ELb1ELb0ELb0ELb0ELb1ELb1ELb0ELb0ELb0EEENS1_21CollectiveEpilogueFwdINS6_IJSA_SA_SA_EEES9_SD_SF_Li256ELb1ELb0ELb0ELb0EEENS1_36VarlenDynamicPersistentTileSchedulerILi128ELi128ELi256ELi32ELb0ELb0ELb1ELb1ELb1ELb1EEEEEEEEEvNT_6ParamsE:
[----:B------:R-:W-:Y:S01]  /*0000*/  LDC R1, c[0x0][0x37c] ;  /* 0x0000df00ff017b82 */ /* 0x000fe20000000800 */
[----:B------:R-:W-:Y:S05]  /*0010*/  EXIT ;  /* 0x000000000000794d */ /* 0x000fea0003800000 */
.L_x_8:
        /* <DEDUP_REMOVED lines=14> */
.L_x_18:


//--------------------- .text._ZN7cutlass13device_kernelIN5flash11enable_sm90INS1_16FlashAttnFwdSm90INS1_25CollectiveMainloopFwdSm90ILi2EN4cute5tupleIJNS5_1CILi1EEES8_S8_EEENS6_IJNS7_ILi128EEESA_NS7_ILi192EEEEEELi128ENS_10bfloat16_tEfNS_4arch4Sm90ELb1ELb0ELb1ELb1ELb0ELb1ELb0ELb1ELb1ELb0ELb0ELb0EEENS1_21CollectiveEpilogueFwdINS6_IJSA_SA_SA_EEES9_SD_SF_Li256ELb1ELb0ELb0ELb0EEENS1_36VarlenDynamicPersistentTileSchedulerILi128ELi128ELi256ELi32ELb0ELb0ELb1ELb1ELb1ELb1EEEEEEEEEvNT_6ParamsE --------------------------
	.section	.text._ZN7cutlass13device_kernelIN5flash11enable_sm90INS1_16FlashAttnFwdSm90INS1_25CollectiveMainloopFwdSm90ILi2EN4cute5tupleIJNS5_1CILi1EEES8_S8_EEENS6_IJNS7_ILi128EEESA_NS7_ILi192EEEEEELi128ENS_10bfloat16_tEfNS_4arch4Sm90ELb1ELb0ELb1ELb1ELb0ELb1ELb0ELb1ELb1ELb0ELb0ELb0EEENS1_21CollectiveEpilogueFwdINS6_IJSA_SA_SA_EEES9_SD_SF_Li256ELb1ELb0ELb0ELb0EEENS1_36VarlenDynamicPersistentTileSchedulerILi128ELi128ELi256ELi32ELb0ELb0ELb1ELb1ELb1ELb1EEEEEEEEEvNT_6ParamsE,"ax",@progbits
	.align	128
.text._ZN7cutlass13device_kernelIN5flash11enable_sm90INS1_16FlashAttnFwdSm90INS1_25CollectiveMainloopFwdSm90ILi2EN4cute5tupleIJNS5_1CILi1EEES8_S8_EEENS6_IJNS7_ILi128EEESA_NS7_ILi192EEEEEELi128ENS_10bfloat16_tEfNS_4arch4Sm90ELb1ELb0ELb1ELb1ELb0ELb1ELb0ELb1ELb1ELb0ELb0ELb0EEENS1_21CollectiveEpilogueFwdINS6_IJSA_SA_SA_EEES9_SD_SF_Li256ELb1ELb0ELb0ELb0EEENS1_36VarlenDynamicPersistentTileSchedulerILi128ELi128ELi256ELi32ELb0ELb0ELb1ELb1ELb1ELb1EEEEEEEEEvNT_6ParamsE:
        .type           _ZN7cutlass13device_kernelIN5flash11enable_sm90INS1_16FlashAttnFwdSm90INS1_25CollectiveMainloopFwdSm90ILi2EN4cute5tupleIJNS5_1CILi1EEES8_S8_EEENS6_IJNS7_ILi128EEESA_NS7_ILi192EEEEEELi128ENS_10bfloat16_tEfNS_4arch4Sm90ELb1ELb0ELb1ELb1ELb0ELb1ELb0ELb1ELb1ELb0ELb0ELb0EEENS1_21CollectiveEpilogueFwdINS6_IJSA_SA_SA_EEES9_SD_SF_Li256ELb1ELb0ELb0ELb0EEENS1_36VarlenDynamicPersistentTileSchedulerILi128ELi128ELi256ELi32ELb0ELb0ELb1ELb1ELb1ELb1EEEEEEEEEvNT_6ParamsE,@function
        .size           _ZN7cutlass13device_kernelIN5flash11enable_sm90INS1_16FlashAttnFwdSm90INS1_25CollectiveMainloopFwdSm90ILi2EN4cute5tupleIJNS5_1CILi1EEES8_S8_EEENS6_IJNS7_ILi128EEESA_NS7_ILi192EEEEEELi128ENS_10bfloat16_tEfNS_4arch4Sm90ELb1ELb0ELb1ELb1ELb0ELb1ELb0ELb1ELb1ELb0ELb0ELb0EEENS1_21CollectiveEpilogueFwdINS6_IJSA_SA_SA_EEES9_SD_SF_Li256ELb1ELb0ELb0ELb0EEENS1_36VarlenDynamicPersistentTileSchedulerILi128ELi128ELi256ELi32ELb0ELb0ELb1ELb1ELb1ELb1EEEEEEEEEvNT_6ParamsE,(.L_x_19 - _ZN7cutlass13device_kernelIN5flash11enable_sm90INS1_16FlashAttnFwdSm90INS1_25CollectiveMainloopFwdSm90ILi2EN4cute5tupleIJNS5_1CILi1EEES8_S8_EEENS6_IJNS7_ILi128EEESA_NS7_ILi192EEEEEELi128ENS_10bfloat16_tEfNS_4arch4Sm90ELb1ELb0ELb1ELb1ELb0ELb1ELb0ELb1ELb1ELb0ELb0ELb0EEENS1_21CollectiveEpilogueFwdINS6_IJSA_SA_SA_EEES9_SD_SF_Li256ELb1ELb0ELb0ELb0EEENS1_36VarlenDynamicPersistentTileSchedulerILi128ELi128ELi256ELi32ELb0ELb0ELb1ELb1ELb1ELb1EEEEEEEEEvNT_6ParamsE)
        .other          _ZN7cutlass13device_kernelIN5flash11enable_sm90INS1_16FlashAttnFwdSm90INS1_25CollectiveMainloopFwdSm90ILi2EN4cute5tupleIJNS5_1CILi1EEES8_S8_EEENS6_IJNS7_ILi128EEESA_NS7_ILi192EEEEEELi128ENS_10bfloat16_tEfNS_4arch4Sm90ELb1ELb0ELb1ELb1ELb0ELb1ELb0ELb1ELb1ELb0ELb0ELb0EEENS1_21CollectiveEpilogueFwdINS6_IJSA_SA_SA_EEES9_SD_SF_Li256ELb1ELb0ELb0ELb0EEENS1_36VarlenDynamicPersistentTileSchedulerILi128ELi128ELi256ELi32ELb0ELb0ELb1ELb1ELb1ELb1EEEEEEEEEvNT_6ParamsE,@"STO_CUDA_ENTRY STV_DEFAULT"
_ZN7cutlass13device_kernelIN5flash11enable_sm90INS1_16FlashAttnFwdSm90INS1_25CollectiveMainloopFwdSm90ILi2EN4cute5tupleIJNS5_1CILi1EEES8_S8_EEENS6_IJNS7_ILi128EEESA_NS7_ILi192EEEEEELi128ENS_10bfloat16_tEfNS_4arch4Sm90ELb1ELb0ELb1ELb1ELb0ELb1ELb0ELb1ELb1ELb0ELb0ELb0EEENS1_21CollectiveEpilogueFwdINS6_IJSA_SA_SA_EEES9_SD_SF_Li256ELb1ELb0ELb0ELb0EEENS1_36VarlenDynamicPersistentTileSchedulerILi128ELi128ELi256ELi32ELb0ELb0ELb1ELb1ELb1ELb1EEEEEEEEEvNT_6ParamsE:
[----:B------:R-:W-:Y:S01]  /*0000*/  LDC R1, c[0x0][0x37c] ;  /* 0x0000df00ff017b82 */ /* 0x000fe20000000800 */
[----:B------:R-:W-:Y:S05]  /*0010*/  EXIT ;  /* 0x000000000000794d */ /* 0x000fea0003800000 */
.L_x_9:
        /* <DEDUP_REMOVED lines=14> */
.L_x_19:


//--------------------- .nv.shared.reserved.0     --------------------------
	.section	.nv.shared.reserved.0,"aw",@nobits
	.weak		__nv_reservedSMEM_offset_0_alias
	.size		__nv_reservedSMEM_offset_0_alias, 0, 64
	.other		__nv_reservedSMEM_offset_0_alias,@"STO_CUDA_RESERVED_SHARED STV_DEFAULT"
__nv_reservedSMEM_offset_0_alias:
	.zero		0
	.zero		64


//--------------------- .nv.global                --------------------------
	.section	.nv.global,"aw",@nobits
.nv.global:
	.type		_ZN78_INTERNAL_a2d7799c_42_flash_fwd_hdim192_128_bf16_softcap_sm90_cu_f3e6f9ee_30674cute1_E,@object
	.size		_ZN78_INTERNAL_a2d7799c_42_flash_fwd_hdim192_128_bf16_softcap_sm90_cu_f3e6f9ee_30674cute1_E,(_ZN78_INTERNAL_a2d7799c_42_flash_fwd_hdim192_128_bf16_softcap_sm90_cu_f3e6f9ee_30674cuda3std3__45__cpo6cbeginE - _ZN78_INTERNAL_a2d7799c_42_flash_fwd_hdim192_128_bf16_softcap_sm90_cu_f3e6f9ee_30674cute1_E)
_ZN78_INTERNAL_a2d7799c_42_flash_fwd_hdim192_128_bf16_softcap_sm90_cu_f3e6f9ee_30674cute1_E:
	.zero		1
	.type		_ZN78_INTERNAL_a2d7799c_42_flash_fwd_hdim192_128_bf16_softcap_sm90_cu_f3e6f9ee_30674cuda3std3__45__cpo6cbeginE,@object
	.size		_ZN78_INTERNAL_a2d7799c_42_flash_fwd_hdim192_128_bf16_softcap_sm90_cu_f3e6f9ee_30674cuda3std3__45__cpo6cbeginE,(_ZN78_INTERNAL_a2d7799c_42_flash_fwd_hdim192_128_bf16_softcap_sm90_cu_f3e6f9ee_30674cuda3std3__48in_placeE - _ZN78_INTERNAL_a2d7799c_42_flash_fwd_hdim192_128_bf16_softcap_sm90_cu_f3e6f9ee_30674cuda3std3__45__cpo6cbeginE)
_ZN78_INTERNAL_a2d7799c_42_flash_fwd_hdim192_128_bf16_softcap_sm90_cu_f3e6f9ee_30674cuda3std3__45__cpo6cbeginE:
	.zero		1
	.type		_ZN78_INTERNAL_a2d7799c_42_flash_fwd_hdim192_128_bf16_softcap_sm90_cu_f3e6f9ee_30674cuda3std3__48in_placeE,@object
	.size		_ZN78_INTERNAL_a2d7799c_42_flash_fwd_hdim192_128_bf16_softcap_sm90_cu_f3e6f9ee_30674cuda3std3__48in_placeE,(_ZN78_INTERNAL_a2d7799c_42_flash_fwd_hdim192_128_bf16_softcap_sm90_cu_f3e6f9ee_30674cuda3std6ranges3__45__cpo9iter_moveE - _ZN78_INTERNAL_a2d7799c_42_flash_fwd_hdim192_128_bf16_softcap_sm90_cu_f3e6f9ee_30674cuda3std3__48in_placeE)
_ZN78_INTERNAL_a2d7799c_42_flash_fwd_hdim192_128_bf16_softcap_sm90_cu_f3e6f9ee_30674cuda3std3__48in_placeE:
	.zero		1
	.type		_ZN78_INTERNAL_a2d7799c_42_flash_fwd_hdim192_128_bf16_softcap_sm90_cu_f3e6f9ee_30674cuda3std6ranges3__45__cpo9iter_moveE,@object
	.size		_ZN78_INTERNAL_a2d7799c_42_flash_fwd_hdim192_128_bf16_softcap_sm90_cu_f3e6f9ee_30674cuda3std6ranges3__45__cpo9iter_moveE,(_ZN78_INTERNAL_a2d7799c_42_flash_fwd_hdim192_128_bf16_softcap_sm90_cu_f3e6f9ee_30674cuda3std3__45__cpo5beginE - _ZN78_INTERNAL_a2d7799c_42_flash_fwd_hdim192_128_bf16_softcap_sm90_cu_f3e6f9ee_30674cuda3std6ranges3__45__cpo9iter_moveE)
_ZN78_INTERNAL_a2d7799c_42_flash_fwd_hdim192_128_bf16_softcap_sm90_cu_f3e6f9ee_30674cuda3std6ranges3__45__cpo9iter_moveE:
	.zero		1
	.type		_ZN78_INTERNAL_a2d7799c_42_flash_fwd_hdim192_128_bf16_softcap_sm90_cu_f3e6f9ee_30674cuda3std3__45__cpo5beginE,@object
	.size		_ZN78_INTERNAL_a2d7799c_42_flash_fwd_hdim192_128_bf16_softcap_sm90_cu_f3e6f9ee_30674cuda3std3__45__cpo5beginE,(_ZN78_INTERNAL_a2d7799c_42_flash_fwd_hdim192_128_bf16_softcap_sm90_cu_f3e6f9ee_30674cuda3std3__480_GLOBAL__N__a2d7799c_42_flash_fwd_hdim192_128_bf16_softcap_sm90_cu_f3e6f9ee_30676ignoreE - _ZN78_INTERNAL_a2d7799c_42_flash_fwd_hdim192_128_bf16_softcap_sm90_cu_f3e6f9ee_30674cuda3std3__45__cpo5beginE)
_ZN78_INTERNAL_a2d7799c_42_flash_fwd_hdim192_128_bf16_softcap_sm90_cu_f3e6f9ee_30674cuda3std3__45__cpo5beginE:
	.zero		1
	.type		_ZN78_INTERNAL_a2d7799c_42_flash_fwd_hdim192_128_bf16_softcap_sm90_cu_f3e6f9ee_30674cuda3std3__480_GLOBAL__N__a2d7799c_42_flash_fwd_hdim192_128_bf16_softcap_sm90_cu_f3e6f9ee_30676ignoreE,@object
	.size		_ZN78_INTERNAL_a2d7799c_42_flash_fwd_hdim192_128_bf16_softcap_sm90_cu_f3e6f9ee_30674cuda3std3__480_GLOBAL__N__a2d7799c_42_flash_fwd_hdim192_128_bf16_softcap_sm90_cu_f3e6f9ee_30676ignoreE,(_ZN78_INTERNAL_a2d7799c_42_flash_fwd_hdim192_128_bf16_softcap_sm90_cu_f3e6f9ee_30674cute7productE - _ZN78_INTERNAL_a2d7799c_42_flash_fwd_hdim192_128_bf16_softcap_sm90_cu_f3e6f9ee_30674cuda3std3__480_GLOBAL__N__a2d7799c_42_flash_fwd_hdim192_128_bf16_softcap_sm90_cu_f3e6f9ee_30676ignoreE)
_ZN78_INTERNAL_a2d7799c_42_flash_fwd_hdim192_128_bf16_softcap_sm90_cu_f3e6f9ee_30674cuda3std3__480_GLOBAL__N__a2d7799c_42_flash_fwd_hdim192_128_bf16_softcap_sm90_cu_f3e6f9ee_30676ignoreE:
	.zero		1
	.type		_ZN78_INTERNAL_a2d7799c_42_flash_fwd_hdim192_128_bf16_softcap_sm90_cu_f3e6f9ee_30674cute7productE,@object
	.size		_ZN78_INTERNAL_a2d7799c_42_flash_fwd_hdim192_128_bf16_softcap_sm90_cu_f3e6f9ee_30674cute7productE,(_ZN78_INTERNAL_a2d7799c_42_flash_fwd_hdim192_128_bf16_softcap_sm90_cu_f3e6f9ee_30674cuda3std3__45__cpo3endE - _ZN78_INTERNAL_a2d7799c_42_flash_fwd_hdim192_128_bf16_softcap_sm90_cu_f3e6f9ee_30674cute7productE)
_ZN78_INTERNAL_a2d7799c_42_flash_fwd_hdim192_128_bf16_softcap_sm90_cu_f3e6f9ee_30674cute7productE:
	.zero		1
	.type		_ZN78_INTERNAL_a2d7799c_42_flash_fwd_hdim192_128_bf16_softcap_sm90_cu_f3e6f9ee_30674cuda3std3__45__cpo3endE,@object
	.size		_ZN78_INTERNAL_a2d7799c_42_flash_fwd_hdim192_128_bf16_softcap_sm90_cu_f3e6f9ee_30674cuda3std3__45__cpo3endE,(_ZN78_INTERNAL_a2d7799c_42_flash_fwd_hdim192_128_bf16_softcap_sm90_cu_f3e6f9ee_30674cuda3std3__419piecewise_constructE - _ZN78_INTERNAL_a2d7799c_42_flash_fwd_hdim192_128_bf16_softcap_sm90_cu_f3e6f9ee_30674cuda3std3__45__cpo3endE)
_ZN78_INTERNAL_a2d7799c_42_flash_fwd_hdim192_128_bf16_softcap_sm90_cu_f3e6f9ee_30674cuda3std3__45__cpo3endE:
	.zero		1
	.type		_ZN78_INTERNAL_a2d7799c_42_flash_fwd_hdim192_128_bf16_softcap_sm90_cu_f3e6f9ee_30674cuda3std3__419piecewise_constructE,@object
	.size		_ZN78_INTERNAL_a2d7799c_42_flash_fwd_hdim192_128_bf16_softcap_sm90_cu_f3e6f9ee_30674cuda3std3__419piecewise_constructE,(_ZN78_INTERNAL_a2d7799c_42_flash_fwd_hdim192_128_bf16_softcap_sm90_cu_f3e6f9ee_30674cuda3std3__45__cpo4cendE - _ZN78_INTERNAL_a2d7799c_42_flash_fwd_hdim192_128_bf16_softcap_sm90_cu_f3e6f9ee_30674cuda3std3__419piecewise_constructE)
_ZN78_INTERNAL_a2d7799c_42_flash_fwd_hdim192_128_bf16_softcap_sm90_cu_f3e6f9ee_30674cuda3std3__419piecewise_constructE:
	.zero		1
	.type		_ZN78_INTERNAL_a2d7799c_42_flash_fwd_hdim192_128_bf16_softcap_sm90_cu_f3e6f9ee_30674cuda3std3__45__cpo4cendE,@object
	.size		_ZN78_INTERNAL_a2d7799c_42_flash_fwd_hdim192_128_bf16_softcap_sm90_cu_f3e6f9ee_30674cuda3std3__45__cpo4cendE,(_ZN78_INTERNAL_a2d7799c_42_flash_fwd_hdim192_128_bf16_softcap_sm90_cu_f3e6f9ee_30674cuda3std6ranges3__45__cpo4swapE - _ZN78_INTERNAL_a2d7799c_42_flash_fwd_hdim192_128_bf16_softcap_sm90_cu_f3e6f9ee_30674cuda3std3__45__cpo4cendE)
_ZN78_INTERNAL_a2d7799c_42_flash_fwd_hdim192_128_bf16_softcap_sm90_cu_f3e6f9ee_30674cuda3std3__45__cpo4cendE:
	.zero		1
	.type		_ZN78_INTERNAL_a2d7799c_42_flash_fwd_hdim192_128_bf16_softcap_sm90_cu_f3e6f9ee_30674cuda3std6ranges3__45__cpo4swapE,@object
	.size		_ZN78_INTERNAL_a2d7799c_42_flash_fwd_hdim192_128_bf16_softcap_sm90_cu_f3e6f9ee_30674cuda3std6ranges3__45__cpo4swapE,(.L_7 - _ZN78_INTERNAL_a2d7799c_42_flash_fwd_hdim192_128_bf16_softcap_sm90_cu_f3e6f9ee_30674cuda3std6ranges3__45__cpo4swapE)
_ZN78_INTERNAL_a2d7799c_42_flash_fwd_hdim192_128_bf16_softcap_sm90_cu_f3e6f9ee_30674cuda3std6ranges3__45__cpo4swapE:
	.zero		1
.L_7:


//--------------------- .nv.constant0._ZN7cutlass13device_kernelIN5flash11enable_sm90INS1_16FlashAttnFwdSm90INS1_25CollectiveMainloopFwdSm90ILi2EN4cute5tupleIJNS5_1CILi1EEES8_S8_EEENS6_IJNS7_ILi128EEESA_NS7_ILi192EEEEEELi128ENS_10bfloat16_tEfNS_4arch4Sm90ELb0ELb0ELb1ELb0ELb0ELb0ELb0ELb1ELb1ELb0ELb0ELb0EEENS1_21CollectiveEpilogueFwdINS6_IJSA_SA_SA_EEES9_SD_SF_Li256ELb0ELb0ELb0ELb0EEENS1_29StaticPersistentTileSchedulerILb0EEEEEEEEEvNT_6ParamsE --------------------------
	.section	.nv.constant0._ZN7cutlass13device_kernelIN5flash11enable_sm90INS1_16FlashAttnFwdSm90INS1_25CollectiveMainloopFwdSm90ILi2EN4cute5tupleIJNS5_1CILi1EEES8_S8_EEENS6_IJNS7_ILi128EEESA_NS7_ILi192EEEEEELi128ENS_10bfloat16_tEfNS_4arch4Sm90ELb0ELb0ELb1ELb0ELb0ELb0ELb0ELb1ELb1ELb0ELb0ELb0EEENS1_21CollectiveEpilogueFwdINS6_IJSA_SA_SA_EEES9_SD_SF_Li256ELb0ELb0ELb0ELb0EEENS1_29StaticPersistentTileSchedulerILb0EEEEEEEEEvNT_6ParamsE,"a",@progbits
	.sectionflags	@""
	.align	4
.nv.constant0._ZN7cutlass13device_kernelIN5flash11enable_sm90INS1_16FlashAttnFwdSm90INS1_25CollectiveMainloopFwdSm90ILi2EN4cute5tupleIJNS5_1CILi1EEES8_S8_EEENS6_IJNS7_ILi128EEESA_NS7_ILi192EEEEEELi128ENS_10bfloat16_tEfNS_4arch4Sm90ELb0ELb0ELb1ELb0ELb0ELb0ELb0ELb1ELb1ELb0ELb0ELb0EEENS1_21CollectiveEpilogueFwdINS6_IJSA_SA_SA_EEES9_SD_SF_Li256ELb0ELb0ELb0ELb0EEENS1_29StaticPersistentTileSchedulerILb0EEEEEEEEEvNT_6ParamsE:
	.zero		3840


//--------------------- .nv.constant0._ZN7cutlass13device_kernelIN5flash11enable_sm90INS1_16FlashAttnFwdSm90INS1_25CollectiveMainloopFwdSm90ILi2EN4cute5tupleIJNS5_1CILi2EEENS7_ILi1EEES9_EEENS6_IJNS7_ILi128EEESB_NS7_ILi192EEEEEELi128ENS_10bfloat16_tEfNS_4arch4Sm90ELb0ELb0ELb1ELb0ELb0ELb0ELb0ELb1ELb1ELb0ELb0ELb0EEENS1_21CollectiveEpilogueFwdINS6_IJSB_SB_SB_EEESA_SE_SG_Li256ELb0ELb0ELb0ELb0EEENS1_29StaticPersistentTileSchedulerILb0EEEEEEEEEvNT_6ParamsE --------------------------
	.section	.nv.constant0._ZN7cutlass13device_kernelIN5flash11enable_sm90INS1_16FlashAttnFwdSm90INS1_25CollectiveMainloopFwdSm90ILi2EN4cute5tupleIJNS5_1CILi2EEENS7_ILi1EEES9_EEENS6_IJNS7_ILi128EEESB_NS7_ILi192EEEEEELi128ENS_10bfloat16_tEfNS_4arch4Sm90ELb0ELb0ELb1ELb0ELb0ELb0ELb0ELb1ELb1ELb0ELb0ELb0EEENS1_21CollectiveEpilogueFwdINS6_IJSB_SB_SB_EEESA_SE_SG_Li256ELb0ELb0ELb0ELb0EEENS1_29StaticPersistentTileSchedulerILb0EEEEEEEEEvNT_6ParamsE,"a",@progbits
	.sectionflags	@""
	.align	4
.nv.constant0._ZN7cutlass13device_kernelIN5flash11enable_sm90INS1_16FlashAttnFwdSm90INS1_25CollectiveMainloopFwdSm90ILi2EN4cute5tupleIJNS5_1CILi2EEENS7_ILi1EEES9_EEENS6_IJNS7_ILi128EEESB_NS7_ILi192EEEEEELi128ENS_10bfloat16_tEfNS_4arch4Sm90ELb0ELb0ELb1ELb0ELb0ELb0ELb0ELb1ELb1ELb0ELb0ELb0EEENS1_21CollectiveEpilogueFwdINS6_IJSB_SB_SB_EEESA_SE_SG_Li256ELb0ELb0ELb0ELb0EEENS1_29StaticPersistentTileSchedulerILb0EEEEEEEEEvNT_6ParamsE:
	.zero		3840


//--------------------- .nv.constant0._ZN7cutlass13device_kernelIN5flash11enable_sm90INS1_16FlashAttnFwdSm90INS1_25CollectiveMainloopFwdSm90ILi2EN4cute5tupleIJNS5_1CILi1EEES8_S8_EEENS6_IJNS7_ILi128EEESA_NS7_ILi192EEEEEELi128ENS_10bfloat16_tEfNS_4arch4Sm90ELb0ELb0ELb1ELb1ELb0ELb0ELb0ELb1ELb1ELb0ELb0ELb0EEENS1_21CollectiveEpilogueFwdINS6_IJSA_SA_SA_EEES9_SD_SF_Li256ELb1ELb0ELb0ELb0EEENS1_36VarlenDynamicPersistentTileSchedulerILi128ELi128ELi256ELi32ELb0ELb0ELb1ELb0ELb1ELb1EEEEEEEEEvNT_6ParamsE --------------------------
	.section	.nv.constant0._ZN7cutlass13device_kernelIN5flash11enable_sm90INS1_16FlashAttnFwdSm90INS1_25CollectiveMainloopFwdSm90ILi2EN4cute5tupleIJNS5_1CILi1EEES8_S8_EEENS6_IJNS7_ILi128EEESA_NS7_ILi192EEEEEELi128ENS_10bfloat16_tEfNS_4arch4Sm90ELb0ELb0ELb1ELb1ELb0ELb0ELb0ELb1ELb1ELb0ELb0ELb0EEENS1_21CollectiveEpilogueFwdINS6_IJSA_SA_SA_EEES9_SD_SF_Li256ELb1ELb0ELb0ELb0EEENS1_36VarlenDynamicPersistentTileSchedulerILi128ELi128ELi256ELi32ELb0ELb0ELb1ELb0ELb1ELb1EEEEEEEEEvNT_6ParamsE,"a",@progbits
	.sectionflags	@""
	.align	4
.nv.constant0._ZN7cutlass13device_kernelIN5flash11enable_sm90INS1_16FlashAttnFwdSm90INS1_25CollectiveMainloopFwdSm90ILi2EN4cute5tupleIJNS5_1CILi1EEES8_S8_EEENS6_IJNS7_ILi128EEESA_NS7_ILi192EEEEEELi128ENS_10bfloat16_tEfNS_4arch4Sm90ELb0ELb0ELb1ELb1ELb0ELb0ELb0ELb1ELb1ELb0ELb0ELb0EEENS1_21CollectiveEpilogueFwdINS6_IJSA_SA_SA_EEES9_SD_SF_Li256ELb1ELb0ELb0ELb0EEENS1_36VarlenDynamicPersistentTileSchedulerILi128ELi128ELi256ELi32ELb0ELb0ELb1ELb0ELb1ELb1EEEEEEEEEvNT_6ParamsE:
	.zero		3456


//--------------------- .nv.constant0._ZN7cutlass13device_kernelIN5flash11enable_sm90INS1_16FlashAttnFwdSm90INS1_25CollectiveMainloopFwdSm90ILi2EN4cute5tupleIJNS5_1CILi1EEES8_S8_EEENS6_IJNS7_ILi128EEESA_NS7_ILi192EEEEEELi128ENS_10bfloat16_tEfNS_4arch4Sm90ELb0ELb0ELb1ELb1ELb0ELb1ELb0ELb1ELb1ELb0ELb0ELb0EEENS1_21CollectiveEpilogueFwdINS6_IJSA_SA_SA_EEES9_SD_SF_Li256ELb1ELb0ELb0ELb0EEENS1_36VarlenDynamicPersistentTileSchedulerILi128ELi128ELi256ELi32ELb0ELb0ELb1ELb0ELb1ELb1EEEEEEEEEvNT_6ParamsE --------------------------
	.section	.nv.constant0._ZN7cutlass13device_kernelIN5flash11enable_sm90INS1_16FlashAttnFwdSm90INS1_25CollectiveMainloopFwdSm90ILi2EN4cute5tupleIJNS5_1CILi1EEES8_S8_EEENS6_IJNS7_ILi128EEESA_NS7_ILi192EEEEEELi128ENS_10bfloat16_tEfNS_4arch4Sm90ELb0ELb0ELb1ELb1ELb0ELb1ELb0ELb1ELb1ELb0ELb0ELb0EEENS1_21CollectiveEpilogueFwdINS6_IJSA_SA_SA_EEES9_SD_SF_Li256ELb1ELb0ELb0ELb0EEENS1_36VarlenDynamicPersistentTileSchedulerILi128ELi128ELi256ELi32ELb0ELb0ELb1ELb0ELb1ELb1EEEEEEEEEvNT_6ParamsE,"a",@progbits
	.sectionflags	@""
	.align	4
.nv.constant0._ZN7cutlass13device_kernelIN5flash11enable_sm90INS1_16FlashAttnFwdSm90INS1_25CollectiveMainloopFwdSm90ILi2EN4cute5tupleIJNS5_1CILi1EEES8_S8_EEENS6_IJNS7_ILi128EEESA_NS7_ILi192EEEEEELi128ENS_10bfloat16_tEfNS_4arch4Sm90ELb0ELb0ELb1ELb1ELb0ELb1ELb0ELb1ELb1ELb0ELb0ELb0EEENS1_21CollectiveEpilogueFwdINS6_IJSA_SA_SA_EEES9_SD_SF_Li256ELb1ELb0ELb0ELb0EEENS1_36VarlenDynamicPersistentTileSchedulerILi128ELi128ELi256ELi32ELb0ELb0ELb1ELb0ELb1ELb1EEEEEEEEEvNT_6ParamsE:
	.zero		3456


//--------------------- .nv.constant0._ZN7cutlass13device_kernelIN5flash11enable_sm90INS1_16FlashAttnFwdSm90INS1_25CollectiveMainloopFwdSm90ILi2EN4cute5tupleIJNS5_1CILi1EEES8_S8_EEENS6_IJNS7_ILi128EEENS7_ILi96EEENS7_ILi192EEEEEELi128ENS_10bfloat16_tEfNS_4arch4Sm90ELb0ELb1ELb1ELb0ELb0ELb0ELb0ELb1ELb1ELb0ELb0ELb0EEENS1_21CollectiveEpilogueFwdINS6_IJSA_SA_SB_EEES9_SE_SG_Li256ELb0ELb0ELb0ELb0EEENS1_30DynamicPersistentTileSchedulerILi256ELi32ELb0ELb0ELb1EEEEEEEEEvNT_6ParamsE --------------------------
	.section	.nv.constant0._ZN7cutlass13device_kernelIN5flash11enable_sm90INS1_16FlashAttnFwdSm90INS1_25CollectiveMainloopFwdSm90ILi2EN4cute5tupleIJNS5_1CILi1EEES8_S8_EEENS6_IJNS7_ILi128EEENS7_ILi96EEENS7_ILi192EEEEEELi128ENS_10bfloat16_tEfNS_4arch4Sm90ELb0ELb1ELb1ELb0ELb0ELb0ELb0ELb1ELb1ELb0ELb0ELb0EEENS1_21CollectiveEpilogueFwdINS6_IJSA_SA_SB_EEES9_SE_SG_Li256ELb0ELb0ELb0ELb0EEENS1_30DynamicPersistentTileSchedulerILi256ELi32ELb0ELb0ELb1EEEEEEEEEvNT_6ParamsE,"a",@progbits
	.sectionflags	@""
	.align	4
.nv.constant0._ZN7cutlass13device_kernelIN5flash11enable_sm90INS1_16FlashAttnFwdSm90INS1_25CollectiveMainloopFwdSm90ILi2EN4cute5tupleIJNS5_1CILi1EEES8_S8_EEENS6_IJNS7_ILi128EEENS7_ILi96EEENS7_ILi192EEEEEELi128ENS_10bfloat16_tEfNS_4arch4Sm90ELb0ELb1ELb1ELb0ELb0ELb0ELb0ELb1ELb1ELb0ELb0ELb0EEENS1_21CollectiveEpilogueFwdINS6_IJSA_SA_SB_EEES9_SE_SG_Li256ELb0ELb0ELb0ELb0EEENS1_30DynamicPersistentTileSchedulerILi256ELi32ELb0ELb0ELb1EEEEEEEEEvNT_6ParamsE:
	.zero		3840


//--------------------- .nv.constant0._ZN7cutlass13device_kernelIN5flash11enable_sm90INS1_16FlashAttnFwdSm90INS1_25CollectiveMainloopFwdSm90ILi2EN4cute5tupleIJNS5_1CILi1EEES8_S8_EEENS6_IJNS7_ILi128EEENS7_ILi96EEENS7_ILi192EEEEEELi128ENS_10bfloat16_tEfNS_4arch4Sm90ELb0ELb1ELb1ELb1ELb0ELb0ELb0ELb1ELb1ELb0ELb0ELb0EEENS1_21CollectiveEpilogueFwdINS6_IJSA_SA_SB_EEES9_SE_SG_Li256ELb1ELb0ELb0ELb0EEENS1_36VarlenDynamicPersistentTileSchedulerILi128ELi96ELi256ELi32ELb0ELb0ELb1ELb1ELb0ELb1EEEEEEEEEvNT_6ParamsE --------------------------
	.section	.nv.constant0._ZN7cutlass13device_kernelIN5flash11enable_sm90INS1_16FlashAttnFwdSm90INS1_25CollectiveMainloopFwdSm90ILi2EN4cute5tupleIJNS5_1CILi1EEES8_S8_EEENS6_IJNS7_ILi128EEENS7_ILi96EEENS7_ILi192EEEEEELi128ENS_10bfloat16_tEfNS_4arch4Sm90ELb0ELb1ELb1ELb1ELb0ELb0ELb0ELb1ELb1ELb0ELb0ELb0EEENS1_21CollectiveEpilogueFwdINS6_IJSA_SA_SB_EEES9_SE_SG_Li256ELb1ELb0ELb0ELb0EEENS1_36VarlenDynamicPersistentTileSchedulerILi128ELi96ELi256ELi32ELb0ELb0ELb1ELb1ELb0ELb1EEEEEEEEEvNT_6ParamsE,"a",@progbits
	.sectionflags	@""
	.align	4
.nv.constant0._ZN7cutlass13device_kernelIN5flash11enable_sm90INS1_16FlashAttnFwdSm90INS1_25CollectiveMainloopFwdSm90ILi2EN4cute5tupleIJNS5_1CILi1EEES8_S8_EEENS6_IJNS7_ILi128EEENS7_ILi96EEENS7_ILi192EEEEEELi128ENS_10bfloat16_tEfNS_4arch4Sm90ELb0ELb1ELb1ELb1ELb0ELb0ELb0ELb1ELb1ELb0ELb0ELb0EEENS1_21CollectiveEpilogueFwdINS6_IJSA_SA_SB_EEES9_SE_SG_Li256ELb1ELb0ELb0ELb0EEENS1_36VarlenDynamicPersistentTileSchedulerILi128ELi96ELi256ELi32ELb0ELb0ELb1ELb1ELb0ELb1EEEEEEEEEvNT_6ParamsE:
	.zero		3456


//--------------------- .nv.constant0._ZN7cutlass13device_kernelIN5flash11enable_sm90INS1_16FlashAttnFwdSm90INS1_25CollectiveMainloopFwdSm90ILi2EN4cute5tupleIJNS5_1CILi1EEES8_S8_EEENS6_IJNS7_ILi128EEENS7_ILi96EEENS7_ILi192EEEEEELi128ENS_10bfloat16_tEfNS_4arch4Sm90ELb0ELb1ELb1ELb1ELb0ELb1ELb0ELb1ELb1ELb0ELb0ELb0EEENS1_21CollectiveEpilogueFwdINS6_IJSA_SA_SB_EEES9_SE_SG_Li256ELb1ELb0ELb0ELb0EEENS1_36VarlenDynamicPersistentTileSchedulerILi128ELi96ELi256ELi32ELb0ELb0ELb1ELb1ELb0ELb1EEEEEEEEEvNT_6ParamsE --------------------------
	.section	.nv.constant0._ZN7cutlass13device_kernelIN5flash11enable_sm90INS1_16FlashAttnFwdSm90INS1_25CollectiveMainloopFwdSm90ILi2EN4cute5tupleIJNS5_1CILi1EEES8_S8_EEENS6_IJNS7_ILi128EEENS7_ILi96EEENS7_ILi192EEEEEELi128ENS_10bfloat16_tEfNS_4arch4Sm90ELb0ELb1ELb1ELb1ELb0ELb1ELb0ELb1ELb1ELb0ELb0ELb0EEENS1_21CollectiveEpilogueFwdINS6_IJSA_SA_SB_EEES9_SE_SG_Li256ELb1ELb0ELb0ELb0EEENS1_36VarlenDynamicPersistentTileSchedulerILi128ELi96ELi256ELi32ELb0ELb0ELb1ELb1ELb0ELb1EEEEEEEEEvNT_6ParamsE,"a",@progbits
	.sectionflags	@""
	.align	4
.nv.constant0._ZN7cutlass13device_kernelIN5flash11enable_sm90INS1_16FlashAttnFwdSm90INS1_25CollectiveMainloopFwdSm90ILi2EN4cute5tupleIJNS5_1CILi1EEES8_S8_EEENS6_IJNS7_ILi128EEENS7_ILi96EEENS7_ILi192EEEEEELi128ENS_10bfloat16_tEfNS_4arch4Sm90ELb0ELb1ELb1ELb1ELb0ELb1ELb0ELb1ELb1ELb0ELb0ELb0EEENS1_21CollectiveEpilogueFwdINS6_IJSA_SA_SB_EEES9_SE_SG_Li256ELb1ELb0ELb0ELb0EEENS1_36VarlenDynamicPersistentTileSchedulerILi128ELi96ELi256ELi32ELb0ELb0ELb1ELb1ELb0ELb1EEEEEEEEEvNT_6ParamsE:
	.zero		3456


//--------------------- .nv.constant0._ZN7cutlass13device_kernelIN5flash11enable_sm90INS1_16FlashAttnFwdSm90INS1_25CollectiveMainloopFwdSm90ILi2EN4cute5tupleIJNS5_1CILi1EEES8_S8_EEENS6_IJNS7_ILi128EEESA_NS7_ILi192EEEEEELi128ENS_10bfloat16_tEfNS_4arch4Sm90ELb1ELb0ELb1ELb0ELb0ELb0ELb0ELb1ELb1ELb0ELb0ELb0EEENS1_21CollectiveEpilogueFwdINS6_IJSA_SA_SA_EEES9_SD_SF_Li256ELb0ELb0ELb0ELb0EEENS1_30DynamicPersistentTileSchedulerILi256ELi32ELb0ELb0ELb1EEEEEEEEEvNT_6ParamsE --------------------------
	.section	.nv.constant0._ZN7cutlass13device_kernelIN5flash11enable_sm90INS1_16FlashAttnFwdSm90INS1_25CollectiveMainloopFwdSm90ILi2EN4cute5tupleIJNS5_1CILi1EEES8_S8_EEENS6_IJNS7_ILi128EEESA_NS7_ILi192EEEEEELi128ENS_10bfloat16_tEfNS_4arch4Sm90ELb1ELb0ELb1ELb0ELb0ELb0ELb0ELb1ELb1ELb0ELb0ELb0EEENS1_21CollectiveEpilogueFwdINS6_IJSA_SA_SA_EEES9_SD_SF_Li256ELb0ELb0ELb0ELb0EEENS1_30DynamicPersistentTileSchedulerILi256ELi32ELb0ELb0ELb1EEEEEEEEEvNT_6ParamsE,"a",@progbits
	.sectionflags	@""
	.align	4
.nv.constant0._ZN7cutlass13device_kernelIN5flash11enable_sm90INS1_16FlashAttnFwdSm90INS1_25CollectiveMainloopFwdSm90ILi2EN4cute5tupleIJNS5_1CILi1EEES8_S8_EEENS6_IJNS7_ILi128EEESA_NS7_ILi192EEEEEELi128ENS_10bfloat16_tEfNS_4arch4Sm90ELb1ELb0ELb1ELb0ELb0ELb0ELb0ELb1ELb1ELb0ELb0ELb0EEENS1_21CollectiveEpilogueFwdINS6_IJSA_SA_SA_EEES9_SD_SF_Li256ELb0ELb0ELb0ELb0EEENS1_30DynamicPersistentTileSchedulerILi256ELi32ELb0ELb0ELb1EEEEEEEEEvNT_6ParamsE:
	.zero		3840


//--------------------- .nv.constant0._ZN7cutlass13device_kernelIN5flash11enable_sm90INS1_16FlashAttnFwdSm90INS1_25CollectiveMainloopFwdSm90ILi2EN4cute5tupleIJNS5_1CILi1EEES8_S8_EEENS6_IJNS7_ILi128EEESA_NS7_ILi192EEEEEELi128ENS_10bfloat16_tEfNS_4arch4Sm90ELb1ELb0ELb1ELb1ELb0ELb0ELb0ELb1ELb1ELb0ELb0ELb0EEENS1_21CollectiveEpilogueFwdINS6_IJSA_SA_SA_EEES9_SD_SF_Li256ELb1ELb0ELb0ELb0EEENS1_36VarlenDynamicPersistentTileSchedulerILi128ELi128ELi256ELi32ELb0ELb0ELb1ELb1ELb1ELb1EEEEEEEEEvNT_6ParamsE --------------------------
	.section	.nv.constant0._ZN7cutlass13device_kernelIN5flash11enable_sm90INS1_16FlashAttnFwdSm90INS1_25CollectiveMainloopFwdSm90ILi2EN4cute5tupleIJNS5_1CILi1EEES8_S8_EEENS6_IJNS7_ILi128EEESA_NS7_ILi192EEEEEELi128ENS_10bfloat16_tEfNS_4arch4Sm90ELb1ELb0ELb1ELb1ELb0ELb0ELb0ELb1ELb1ELb0ELb0ELb0EEENS1_21CollectiveEpilogueFwdINS6_IJSA_SA_SA_EEES9_SD_SF_Li256ELb1ELb0ELb0ELb0EEENS1_36VarlenDynamicPersistentTileSchedulerILi128ELi128ELi256ELi32ELb0ELb0ELb1ELb1ELb1ELb1EEEEEEEEEvNT_6ParamsE,"a",@progbits
	.sectionflags	@""
	.align	4
.nv.constant0._ZN7cutlass13device_kernelIN5flash11enable_sm90INS1_16FlashAttnFwdSm90INS1_25CollectiveMainloopFwdSm90ILi2EN4cute5tupleIJNS5_1CILi1EEES8_S8_EEENS6_IJNS7_ILi128EEESA_NS7_ILi192EEEEEELi128ENS_10bfloat16_tEfNS_4arch4Sm90ELb1ELb0ELb1ELb1ELb0ELb0ELb0ELb1ELb1ELb0ELb0ELb0EEENS1_21CollectiveEpilogueFwdINS6_IJSA_SA_SA_EEES9_SD_SF_Li256ELb1ELb0ELb0ELb0EEENS1_36VarlenDynamicPersistentTileSchedulerILi128ELi128ELi256ELi32ELb0ELb0ELb1ELb1ELb1ELb1EEEEEEEEEvNT_6ParamsE:
	.zero		3456


//--------------------- .nv.constant0._ZN7cutlass13device_kernelIN5flash11enable_sm90INS1_16FlashAttnFwdSm90INS1_25CollectiveMainloopFwdSm90ILi2EN4cute5tupleIJNS5_1CILi1EEES8_S8_EEENS6_IJNS7_ILi128EEESA_NS7_ILi192EEEEEELi128ENS_10bfloat16_tEfNS_4arch4Sm90ELb1ELb0ELb1ELb1ELb0ELb1ELb0ELb1ELb1ELb0ELb0ELb0EEENS1_21CollectiveEpilogueFwdINS6_IJSA_SA_SA_EEES9_SD_SF_Li256ELb1ELb0ELb0ELb0EEENS1_36VarlenDynamicPersistentTileSchedulerILi128ELi128ELi256ELi32ELb0ELb0ELb1ELb1ELb1ELb1EEEEEEEEEvNT_6ParamsE --------------------------
	.section	.nv.constant0._ZN7cutlass13device_kernelIN5flash11enable_sm90INS1_16FlashAttnFwdSm90INS1_25CollectiveMainloopFwdSm90ILi2EN4cute5tupleIJNS5_1CILi1EEES8_S8_EEENS6_IJNS7_ILi128EEESA_NS7_ILi192EEEEEELi128ENS_10bfloat16_tEfNS_4arch4Sm90ELb1ELb0ELb1ELb1ELb0ELb1ELb0ELb1ELb1ELb0ELb0ELb0EEENS1_21CollectiveEpilogueFwdINS6_IJSA_SA_SA_EEES9_SD_SF_Li256ELb1ELb0ELb0ELb0EEENS1_36VarlenDynamicPersistentTileSchedulerILi128ELi128ELi256ELi32ELb0ELb0ELb1ELb1ELb1ELb1EEEEEEEEEvNT_6ParamsE,"a",@progbits
	.sectionflags	@""
	.align	4
.nv.constant0._ZN7cutlass13device_kernelIN5flash11enable_sm90INS1_16FlashAttnFwdSm90INS1_25CollectiveMainloopFwdSm90ILi2EN4cute5tupleIJNS5_1CILi1EEES8_S8_EEENS6_IJNS7_ILi128EEESA_NS7_ILi192EEEEEELi128ENS_10bfloat16_tEfNS_4arch4Sm90ELb1ELb0ELb1ELb1ELb0ELb1ELb0ELb1ELb1ELb0ELb0ELb0EEENS1_21CollectiveEpilogueFwdINS6_IJSA_SA_SA_EEES9_SD_SF_Li256ELb1ELb0ELb0ELb0EEENS1_36VarlenDynamicPersistentTileSchedulerILi128ELi128ELi256ELi32ELb0ELb0ELb1ELb1ELb1ELb1EEEEEEEEEvNT_6ParamsE:
	.zero		3456


//--------------------- SYMBOLS --------------------------

	.type		.nv.reservedSmem.offset0,@object
	.size		.nv.reservedSmem.offset0,0x4
